def matmul_kernel(
    a_ptr,
    b_ptr,
    c_ptr,
    M,
    N,
    K,
    stride_am,
    stride_ak,
    stride_bk,
    stride_bn,
    stride_cm,
    stride_cn,
    BLOCK_M: tl.constexpr,
    BLOCK_N: tl.constexpr,
    BLOCK_K: tl.constexpr,
    GROUP_M: tl.constexpr,
):
    pid = tl.program_id(axis=0)
    num_pid_m = tl.cdiv(M, BLOCK_M)
    num_pid_n = tl.cdiv(N, BLOCK_N)
    num_pid_in_group = GROUP_M * num_pid_n
    group_id = pid // num_pid_in_group
    first_pid_m = group_id * GROUP_M
    group_size_m = min(num_pid_m - first_pid_m, GROUP_M)
    pid_m = first_pid_m + ((pid % num_pid_in_group) % group_size_m)
    pid_n = (pid % num_pid_in_group) // group_size_m

    offs_am = (pid_m * BLOCK_M + tl.arange(0, BLOCK_M)) % M
    offs_bn = (pid_n * BLOCK_N + tl.arange(0, BLOCK_N)) % N
    offs_k = tl.arange(0, BLOCK_K)
    a_ptrs = a_ptr + offs_am[:, None] * stride_am + offs_k[None, :] * stride_ak
    b_ptrs = b_ptr + offs_k[:, None] * stride_bk + offs_bn[None, :] * stride_bn

    acc = tl.zeros((BLOCK_M, BLOCK_N), dtype=tl.float32)
    for kk in range(0, tl.cdiv(K, BLOCK_K)):
        a = tl.load(a_ptrs, mask=offs_k[None, :] < K - kk * BLOCK_K, other=0.0)
        b = tl.load(b_ptrs, mask=offs_k[:, None] < K - kk * BLOCK_K, other=0.0)
        acc = tl.dot(a, b, acc)
        a_ptrs += BLOCK_K * stride_ak
        b_ptrs += BLOCK_K * stride_bk

    c = acc.to(c_ptr.dtype.element_ty)
    offs_cm = pid_m * BLOCK_M + tl.arange(0, BLOCK_M)
    offs_cn = pid_n * BLOCK_N + tl.arange(0, BLOCK_N)
    c_ptrs = c_ptr + offs_cm[:, None] * stride_cm + offs_cn[None, :] * stride_cn
    mask = (offs_cm[:, None] < M) & (offs_cn[None, :] < N)
    tl.store(c_ptrs, c, mask=mask)

# config = {"BLOCK_K": 64, "BLOCK_M": 128, "BLOCK_N": 64, "GROUP_M": 8, "arch": "sm_90", "dtype": "fp8e4m3", "num_ctas": 1, "num_stages": 2, "num_warps": 4}
# arch = sm_90


// ===== COMPILED SASS (sm_90a) =====

	.target	sm_90a

	.elftype	@"ET_EXEC"


//--------------------- .note.nv.tkinfo           --------------------------
	.section	.note.nv.tkinfo,"",@"SHT_NOTE"
	.sectionflags	@"SHF_NOTE_NV_TKINFO"
	.tkinfo
        /*0018*/ 	.word	0x00000002
        /*0030*/ 	.string	""
        /*0030*/ 	.string	"ptxas"
        /*0030*/ 	.string	"Cuda compilation tools, release 13.0, V13.0.88"
        /*0030*/ 	.string	"Build cuda_13.0.r13.0/compiler.36424714_0"
        /*0030*/ 	.string	"-v  -suppress-debug-info  -lineinfo  -arch sm_90a "



//--------------------- .note.nv.cuinfo           --------------------------
	.section	.note.nv.cuinfo,"",@"SHT_NOTE"
	.sectionflags	@"SHF_NOTE_NV_CUINFO"
        /*0018*/ 	.short	0x0002
        /*001a*/ 	.short	0x005a
        /*001c*/ 	.short	0x0082
	.zero		2


//--------------------- .nv.info                  --------------------------
	.section	.nv.info,"",@"SHT_CUDA_INFO"
	.align	4


	//----- nvinfo : EIATTR_REGCOUNT
	.align		4
        /*0000*/ 	.byte	0x04, 0x2f
        /*0002*/ 	.short	(.L_1 - .L_0)
	.align		4
.L_0:
        /*0004*/ 	.word	index@(matmul_kernel)
        /*0008*/ 	.word	0x000000fe


	//----- nvinfo : EIATTR_FRAME_SIZE
	.align		4
.L_1:
        /*000c*/ 	.byte	0x04, 0x11
        /*000e*/ 	.short	(.L_3 - .L_2)
	.align		4
.L_2:
        /*0010*/ 	.word	index@(matmul_kernel)
        /*0014*/ 	.word	0x00000000


	//----- nvinfo : EIATTR_MIN_STACK_SIZE
	.align		4
.L_3:
        /*0018*/ 	.byte	0x04, 0x12
        /*001a*/ 	.short	(.L_5 - .L_4)
	.align		4
.L_4:
        /*001c*/ 	.word	index@(matmul_kernel)
        /*0020*/ 	.word	0x00000000
.L_5:


//--------------------- .nv.compat                --------------------------
	.section	.nv.compat,"",@"SHT_CUDA_COMPAT_INFO"
	.align	4
        /*0000*/ 	.byte	0x02, 0x09, 0x01, 0x00, 0x02, 0x02, 0x04, 0x00, 0x02, 0x05, 0x05, 0x00, 0x03, 0x07, 0x01, 0x01
        /*0010*/ 	.byte	0x02, 0x03, 0x00, 0x00, 0x02, 0x06, 0x01, 0x00, 0x04, 0x0b, 0x08, 0x00, 0x00, 0x00, 0x00, 0x00
        /*0020*/ 	.byte	0x00, 0x00, 0x00, 0x00


//--------------------- .nv.info.matmul_kernel    --------------------------
	.section	.nv.info.matmul_kernel,"",@"SHT_CUDA_INFO"
	.sectionflags	@""
	.align	4


	//----- nvinfo : EIATTR_CUDA_API_VERSION
	.align		4
        /*0000*/ 	.byte	0x04, 0x37
        /*0002*/ 	.short	(.L_7 - .L_6)
.L_6:
        /*0004*/ 	.word	0x00000082


	//----- nvinfo : EIATTR_KPARAM_INFO
	.align		4
.L_7:
        /*0008*/ 	.byte	0x04, 0x17
        /*000a*/ 	.short	(.L_9 - .L_8)
.L_8:
        /*000c*/ 	.word	0x00000000
        /*0010*/ 	.short	0x000d
        /*0012*/ 	.short	0x0048
        /*0014*/ 	.byte	0x00, 0xf4, 0x21, 0x00


	//----- nvinfo : EIATTR_KPARAM_INFO
	.align		4
.L_9:
        /*0018*/ 	.byte	0x04, 0x17
        /*001a*/ 	.short	(.L_11 - .L_10)
.L_10:
        /*001c*/ 	.word	0x00000000
        /*0020*/ 	.short	0x000c
        /*0022*/ 	.short	0x0040
        /*0024*/ 	.byte	0x00, 0xf4, 0x21, 0x00


	//----- nvinfo : EIATTR_KPARAM_INFO
	.align		4
.L_11:
        /*0028*/ 	.byte	0x04, 0x17
        /*002a*/ 	.short	(.L_13 - .L_12)
.L_12:
        /*002c*/ 	.word	0x00000000
        /*0030*/ 	.short	0x000b
        /*0032*/ 	.short	0x0038
        /*0034*/ 	.byte	0x00, 0xf0, 0x11, 0x00


	//----- nvinfo : EIATTR_KPARAM_INFO
	.align		4
.L_13:
        /*0038*/ 	.byte	0x04, 0x17
        /*003a*/ 	.short	(.L_15 - .L_14)
.L_14:
        /*003c*/ 	.word	0x00000000
        /*0040*/ 	.short	0x000a
        /*0042*/ 	.short	0x0034
        /*0044*/ 	.byte	0x00, 0xf0, 0x11, 0x00


	//----- nvinfo : EIATTR_KPARAM_INFO
	.align		4
.L_15:
        /*0048*/ 	.byte	0x04, 0x17
        /*004a*/ 	.short	(.L_17 - .L_16)
.L_16:
        /*004c*/ 	.word	0x00000000
        /*0050*/ 	.short	0x0009
        /*0052*/ 	.short	0x0030
        /*0054*/ 	.byte	0x00, 0xf0, 0x11, 0x00


	//----- nvinfo : EIATTR_KPARAM_INFO
	.align		4
.L_17:
        /*0058*/ 	.byte	0x04, 0x17
        /*005a*/ 	.short	(.L_19 - .L_18)
.L_18:
        /*005c*/ 	.word	0x00000000
        /*0060*/ 	.short	0x0008
        /*0062*/ 	.short	0x002c
        /*0064*/ 	.byte	0x00, 0xf0, 0x11, 0x00


	//----- nvinfo : EIATTR_KPARAM_INFO
	.align		4
.L_19:
        /*0068*/ 	.byte	0x04, 0x17
        /*006a*/ 	.short	(.L_21 - .L_20)
.L_20:
        /*006c*/ 	.word	0x00000000
        /*0070*/ 	.short	0x0007
        /*0072*/ 	.short	0x0028
        /*0074*/ 	.byte	0x00, 0xf0, 0x11, 0x00


	//----- nvinfo : EIATTR_KPARAM_INFO
	.align		4
.L_21:
        /*0078*/ 	.byte	0x04, 0x17
        /*007a*/ 	.short	(.L_23 - .L_22)
.L_22:
        /*007c*/ 	.word	0x00000000
        /*0080*/ 	.short	0x0006
        /*0082*/ 	.short	0x0024
        /*0084*/ 	.byte	0x00, 0xf0, 0x11, 0x00


	//----- nvinfo : EIATTR_KPARAM_INFO
	.align		4
.L_23:
        /*0088*/ 	.byte	0x04, 0x17
        /*008a*/ 	.short	(.L_25 - .L_24)
.L_24:
        /*008c*/ 	.word	0x00000000
        /*0090*/ 	.short	0x0005
        /*0092*/ 	.short	0x0020
        /*0094*/ 	.byte	0x00, 0xf0, 0x11, 0x00


	//----- nvinfo : EIATTR_KPARAM_INFO
	.align		4
.L_25:
        /*0098*/ 	.byte	0x04, 0x17
        /*009a*/ 	.short	(.L_27 - .L_26)
.L_26:
        /*009c*/ 	.word	0x00000000
        /*00a0*/ 	.short	0x0004
        /*00a2*/ 	.short	0x001c
        /*00a4*/ 	.byte	0x00, 0xf0, 0x11, 0x00


	//----- nvinfo : EIATTR_KPARAM_INFO
	.align		4
.L_27:
        /*00a8*/ 	.byte	0x04, 0x17
        /*00aa*/ 	.short	(.L_29 - .L_28)
.L_28:
        /*00ac*/ 	.word	0x00000000
        /*00b0*/ 	.short	0x0003
        /*00b2*/ 	.short	0x0018
        /*00b4*/ 	.byte	0x00, 0xf0, 0x11, 0x00


	//----- nvinfo : EIATTR_KPARAM_INFO
	.align		4
.L_29:
        /*00b8*/ 	.byte	0x04, 0x17
        /*00ba*/ 	.short	(.L_31 - .L_30)
.L_30:
        /*00bc*/ 	.word	0x00000000
        /*00c0*/ 	.short	0x0002
        /*00c2*/ 	.short	0x0010
        /*00c4*/ 	.byte	0x00, 0xf4, 0x21, 0x00


	//----- nvinfo : EIATTR_KPARAM_INFO
	.align		4
.L_31:
        /*00c8*/ 	.byte	0x04, 0x17
        /*00ca*/ 	.short	(.L_33 - .L_32)
.L_32:
        /*00cc*/ 	.word	0x00000000
        /*00d0*/ 	.short	0x0001
        /*00d2*/ 	.short	0x0008
        /*00d4*/ 	.byte	0x00, 0xf4, 0x21, 0x00


	//----- nvinfo : EIATTR_KPARAM_INFO
	.align		4
.L_33:
        /*00d8*/ 	.byte	0x04, 0x17
        /*00da*/ 	.short	(.L_35 - .L_34)
.L_34:
        /*00dc*/ 	.word	0x00000000
        /*00e0*/ 	.short	0x0000
        /*00e2*/ 	.short	0x0000
        /*00e4*/ 	.byte	0x00, 0xf4, 0x21, 0x00


	//----- nvinfo : EIATTR_SPARSE_MMA_MASK
	.align		4
.L_35:
        /*00e8*/ 	.byte	0x03, 0x50
        /*00ea*/ 	.short	0x0000


	//----- nvinfo : EIATTR_MAXREG_COUNT
	.align		4
        /*00ec*/ 	.byte	0x03, 0x1b
        /*00ee*/ 	.short	0x00ff


	//----- nvinfo : EIATTR_NUM_BARRIERS
	.align		4
        /*00f0*/ 	.byte	0x02, 0x4c
        /*00f2*/ 	.byte	0x01
	.zero		1


	//----- nvinfo : EIATTR_MERCURY_ISA_VERSION
	.align		4
        /*00f4*/ 	.byte	0x03, 0x5f
        /*00f6*/ 	.short	0x0101


	//----- nvinfo : EIATTR_EXIT_INSTR_OFFSETS
	.align		4
        /*00f8*/ 	.byte	0x04, 0x1c
        /*00fa*/ 	.short	(.L_37 - .L_36)


	//   ....[0]....
.L_36:
        /*00fc*/ 	.word	0x00007ee0


	//   ....[1]....
        /*0100*/ 	.word	0x00007f00


	//----- nvinfo : EIATTR_REQNTID
	.align		4
.L_37:
        /*0104*/ 	.byte	0x04, 0x10
        /*0106*/ 	.short	(.L_39 - .L_38)
.L_38:
        /*0108*/ 	.word	0x00000080
        /*010c*/ 	.word	0x00000001
        /*0110*/ 	.word	0x00000001


	//----- nvinfo : EIATTR_CBANK_PARAM_SIZE
	.align		4
.L_39:
        /*0114*/ 	.byte	0x03, 0x19
        /*0116*/ 	.short	0x0050


	//----- nvinfo : EIATTR_PARAM_CBANK
	.align		4
        /*0118*/ 	.byte	0x04, 0x0a
        /*011a*/ 	.short	(.L_41 - .L_40)
	.align		4
.L_40:
        /*011c*/ 	.word	index@(.nv.constant0.matmul_kernel)
        /*0120*/ 	.short	0x0210
        /*0122*/ 	.short	0x0050


	//----- nvinfo : EIATTR_SW_WAR
	.align		4
.L_41:
        /*0124*/ 	.byte	0x04, 0x36
        /*0126*/ 	.short	(.L_43 - .L_42)
.L_42:
        /*0128*/ 	.word	0x00000008
.L_43:


//--------------------- .nv.callgraph             --------------------------
	.section	.nv.callgraph,"",@"SHT_CUDA_CALLGRAPH"
	.align	4
	.sectionentsize	8
	.align		4
        /*0000*/ 	.word	0x00000000
	.align		4
        /*0004*/ 	.word	0xffffffff
	.align		4
        /*0008*/ 	.word	0x00000000
	.align		4
        /*000c*/ 	.word	0xfffffffe
	.align		4
        /*0010*/ 	.word	0x00000000
	.align		4
        /*0014*/ 	.word	0xfffffffd
	.align		4
        /*0018*/ 	.word	0x00000000
	.align		4
        /*001c*/ 	.word	0xfffffffc


//--------------------- .text.matmul_kernel       --------------------------
	.section	.text.matmul_kernel,"ax",@progbits
	.align	128
        .global         matmul_kernel
        .type           matmul_kernel,@function
        .size           matmul_kernel,(.L_x_4 - matmul_kernel)
        .other          matmul_kernel,@"STO_CUDA_ENTRY STV_DEFAULT"
matmul_kernel:
.text.matmul_kernel:
[----:B------:R-:W-:Y:S08]  /*0000*/  LDC R1, c[0x0][0x28] ;  /* 0x00000a00ff017b82 */ /* 0x000ff00000000800 */
[----:B------:R-:W0:Y:S01]  /*0010*/  LDC.64 R12, c[0x0][0x228] ;  /* 0x00008a00ff0c7b82 */ /* 0x000e220000000a00 */
[----:B------:R-:W1:Y:S01]  /*0020*/  S2R R5, SR_CTAID.X ;  /* 0x0000000000057919 */ /* 0x000e620000002500 */
[----:B------:R-:W-:Y:S01]  /*0030*/  ULDC UR5, c[0x0][0x230] ;  /* 0x00008c0000057ab9 */ /* 0x000fe20000000800 */
[----:B------:R-:W-:Y:S01]  /*0040*/  UMOV UR4, 0x400 ;  /* 0x0000040000047882 */ /* 0x000fe20000000000 */
[----:B------:R-:W-:Y:S01]  /*0050*/  IMAD.U32 R18, RZ, RZ, UR5 ;  /* 0x00000005ff127e24 */ /* 0x000fe2000f8e00ff */
[----:B------:R-:W-:-:S03]  /*0060*/  ULDC.64 UR14, c[0x0][0x208] ;  /* 0x00008200000e7ab9 */ /* 0x000fc60000000a00 */
[----:B------:R-:W2:Y:S08]  /*0070*/  LDC R20, c[0x0][0x230] ;  /* 0x00008c00ff147b82 */ /* 0x000eb00000000800 */
[----:B------:R-:W3:Y:S01]  /*0080*/  S2UR UR12, SR_CgaCtaId ;  /* 0x00000000000c79c3 */ /* 0x000ee20000008800 */
[----:B0-----:R-:W-:-:S05]  /*0090*/  VIADD R0, R13, 0x3f ;  /* 0x0000003f0d007836 */ /* 0x001fca0000000000 */
[----:B------:R-:W-:Y:S01]  /*00a0*/  SHF.R.S32.HI R3, RZ, 0x1f, R0 ;  /* 0x0000001fff037819 */ /* 0x000fe20000011400 */
[----:B--2---:R-:W-:-:S03]  /*00b0*/  VIADD R20, R20, 0x3f ;  /* 0x0000003f14147836 */ /* 0x004fc60000000000 */
[----:B------:R-:W-:Y:S02]  /*00c0*/  LEA.HI R3, R3, R0, RZ, 0x6 ;  /* 0x0000000003037211 */ /* 0x000fe400078f30ff */
[----:B-1----:R-:W-:Y:S02]  /*00d0*/  IABS R8, R5 ;  /* 0x0000000500087213 */ /* 0x002fe40000000000 */
[----:B------:R-:W-:Y:S01]  /*00e0*/  SHF.R.S32.HI R3, RZ, 0x6, R3 ;  /* 0x00000006ff037819 */ /* 0x000fe20000011403 */
[----:B---3--:R-:W-:-:S04]  /*00f0*/  ULEA UR12, UR12, UR4, 0x18 ;  /* 0x000000040c0c7291 */ /* 0x008fc8000f8ec03f */
[----:B------:R-:W-:-:S05]  /*0100*/  IMAD.SHL.U32 R4, R3, 0x8, RZ ;  /* 0x0000000803047824 */ /* 0x000fca00078e00ff */
[-C--:B------:R-:W-:Y:S02]  /*0110*/  IABS R7, R4.reuse ;  /* 0x0000000400077213 */ /* 0x080fe40000000000 */
[----:B------:R-:W-:Y:S02]  /*0120*/  IABS R10, R4 ;  /* 0x00000004000a7213 */ /* 0x000fe40000000000 */
[----:B------:R-:W0:Y:S08]  /*0130*/  I2F.RP R0, R7 ;  /* 0x0000000700007306 */ /* 0x000e300000209400 */
[----:B0-----:R-:W0:Y:S02]  /*0140*/  MUFU.RCP R0, R0 ;  /* 0x0000000000007308 */ /* 0x001e240000001000 */
[----:B0-----:R-:W-:-:S02]  /*0150*/  VIADD R2, R0, 0xffffffe ;  /* 0x0ffffffe00027836 */ /* 0x001fc40000000000 */
[----:B------:R-:W-:-:S04]  /*0160*/  IMAD.MOV R0, RZ, RZ, -R10 ;  /* 0x000000ffff007224 */ /* 0x000fc800078e0a0a */
[----:B------:R0:W1:Y:S02]  /*0170*/  F2I.FTZ.U32.TRUNC.NTZ R3, R2 ;  /* 0x0000000200037305 */ /* 0x000064000021f000 */
[----:B0-----:R-:W-:Y:S02]  /*0180*/  IMAD.MOV.U32 R2, RZ, RZ, RZ ;  /* 0x000000ffff027224 */ /* 0x001fe400078e00ff */
[----:B-1----:R-:W-:-:S04]  /*0190*/  IMAD.MOV R6, RZ, RZ, -R3 ;  /* 0x000000ffff067224 */ /* 0x002fc800078e0a03 */
[----:B------:R-:W-:Y:S02]  /*01a0*/  IMAD R9, R6, R7, RZ ;  /* 0x0000000706097224 */ /* 0x000fe400078e02ff */
[----:B------:R-:W-:Y:S02]  /*01b0*/  IMAD.MOV.U32 R6, RZ, RZ, R8 ;  /* 0x000000ffff067224 */ /* 0x000fe400078e0008 */
[----:B------:R-:W-:-:S06]  /*01c0*/  IMAD.HI.U32 R3, R3, R9, R2 ;  /* 0x0000000903037227 */ /* 0x000fcc00078e0002 */
[----:B------:R-:W-:-:S04]  /*01d0*/  IMAD.HI.U32 R3, R3, R6, RZ ;  /* 0x0000000603037227 */ /* 0x000fc800078e00ff */
[----:B------:R-:W-:-:S05]  /*01e0*/  IMAD R0, R3, R0, R6 ;  /* 0x0000000003007224 */ /* 0x000fca00078e0206 */
[----:B------:R-:W-:-:S13]  /*01f0*/  ISETP.GT.U32.AND P1, PT, R7, R0, PT ;  /* 0x000000000700720c */ /* 0x000fda0003f24070 */
[----:B------:R-:W-:Y:S02]  /*0200*/  @!P1 IMAD.IADD R0, R0, 0x1, -R7 ;  /* 0x0000000100009824 */ /* 0x000fe400078e0a07 */
[----:B------:R-:W-:Y:S01]  /*0210*/  @!P1 VIADD R3, R3, 0x1 ;  /* 0x0000000103039836 */ /* 0x000fe20000000000 */
[----:B------:R-:W-:Y:S02]  /*0220*/  ISETP.NE.AND P1, PT, R4, RZ, PT ;  /* 0x000000ff0400720c */ /* 0x000fe40003f25270 */
[----:B------:R-:W-:Y:S02]  /*0230*/  ISETP.GE.U32.AND P0, PT, R0, R7, PT ;  /* 0x000000070000720c */ /* 0x000fe40003f06070 */
[----:B------:R-:W-:-:S04]  /*0240*/  LOP3.LUT R0, R5, R4, RZ, 0x3c, !PT ;  /* 0x0000000405007212 */ /* 0x000fc800078e3cff */
[----:B------:R-:W-:Y:S01]  /*0250*/  ISETP.GE.AND P2, PT, R0, RZ, PT ;  /* 0x000000ff0000720c */ /* 0x000fe20003f46270 */
[----:B------:R-:W-:-:S06]  /*0260*/  VIADD R0, R12, 0x7f ;  /* 0x0000007f0c007836 */ /* 0x000fcc0000000000 */
[----:B------:R-:W-:-:S04]  /*0270*/  @P0 VIADD R3, R3, 0x1 ;  /* 0x0000000103030836 */ /* 0x000fc80000000000 */
[----:B------:R-:W-:Y:S01]  /*0280*/  IMAD.MOV.U32 R2, RZ, RZ, R3 ;  /* 0x000000ffff027224 */ /* 0x000fe200078e0003 */
[----:B------:R-:W-:-:S03]  /*0290*/  SHF.R.S32.HI R3, RZ, 0x1f, R0 ;  /* 0x0000001fff037819 */ /* 0x000fc60000011400 */
[----:B------:R-:W-:Y:S01]  /*02a0*/  @!P2 IMAD.MOV R2, RZ, RZ, -R2 ;  /* 0x000000ffff02a224 */ /* 0x000fe200078e0a02 */
[----:B------:R-:W-:Y:S02]  /*02b0*/  @!P1 LOP3.LUT R2, RZ, R4, RZ, 0x33, !PT ;  /* 0x00000004ff029212 */ /* 0x000fe400078e33ff */
[----:B------:R-:W-:-:S03]  /*02c0*/  LEA.HI R3, R3, R0, RZ, 0x7 ;  /* 0x0000000003037211 */ /* 0x000fc600078f38ff */
[----:B------:R-:W-:Y:S02]  /*02d0*/  IMAD.SHL.U32 R6, R2, 0x8, RZ ;  /* 0x0000000802067824 */ /* 0x000fe400078e00ff */
[----:B------:R-:W-:-:S03]  /*02e0*/  IMAD.MOV R2, RZ, RZ, -R2 ;  /* 0x000000ffff027224 */ /* 0x000fc600078e0a02 */
[----:B------:R-:W-:Y:S01]  /*02f0*/  LEA.HI.SX32 R3, R3, -R6, 0x19 ;  /* 0x8000000603037211 */ /* 0x000fe200078fcaff */
[----:B------:R-:W-:-:S03]  /*0300*/  IMAD R4, R4, R2, R5 ;  /* 0x0000000204047224 */ /* 0x000fc600078e0205 */
[----:B------:R-:W-:Y:S02]  /*0310*/  VIMNMX R11, R3, 0x8, PT ;  /* 0x00000008030b7848 */ /* 0x000fe40003fe0100 */
[----:B------:R-:W-:Y:S02]  /*0320*/  IABS R9, R4 ;  /* 0x0000000400097213 */ /* 0x000fe40000000000 */
[----:B------:R-:W-:-:S04]  /*0330*/  IABS R7, R11 ;  /* 0x0000000b00077213 */ /* 0x000fc80000000000 */
[----:B------:R-:W0:Y:S08]  /*0340*/  I2F.RP R0, R7 ;  /* 0x0000000700007306 */ /* 0x000e300000209400 */
[----:B0-----:R-:W0:Y:S02]  /*0350*/  MUFU.RCP R0, R0 ;  /* 0x0000000000007308 */ /* 0x001e240000001000 */
[----:B0-----:R-:W-:-:S06]  /*0360*/  VIADD R3, R0, 0xffffffe ;  /* 0x0ffffffe00037836 */ /* 0x001fcc0000000000 */
[----:B------:R-:W0:Y:S02]  /*0370*/  F2I.FTZ.U32.TRUNC.NTZ R3, R3 ;  /* 0x0000000300037305 */ /* 0x000e24000021f000 */
[----:B0-----:R-:W-:-:S04]  /*0380*/  IMAD.MOV R8, RZ, RZ, -R3 ;  /* 0x000000ffff087224 */ /* 0x001fc800078e0a03 */
[----:B------:R-:W-:Y:S01]  /*0390*/  IMAD.MOV.U32 R2, RZ, RZ, R8 ;  /* 0x000000ffff027224 */ /* 0x000fe200078e0008 */
[----:B------:R-:W-:-:S03]  /*03a0*/  IABS R8, R11 ;  /* 0x0000000b00087213 */ /* 0x000fc60000000000 */
[----:B------:R-:W-:Y:S02]  /*03b0*/  IMAD R5, R2, R7, RZ ;  /* 0x0000000702057224 */ /* 0x000fe400078e02ff */
[----:B------:R-:W-:Y:S02]  /*03c0*/  IMAD.MOV.U32 R2, RZ, RZ, RZ ;  /* 0x000000ffff027224 */ /* 0x000fe400078e00ff */
[----:B------:R-:W-:Y:S02]  /*03d0*/  IMAD.MOV R0, RZ, RZ, -R8 ;  /* 0x000000ffff007224 */ /* 0x000fe400078e0a08 */
        /* <DEDUP_REMOVED lines=9> */
[----:B------:R-:W-:Y:S02]  /*0470*/  ISETP.GE.AND P2, PT, R0, RZ, PT ;  /* 0x000000ff0000720c */ /* 0x000fe40003f46270 */
[----:B------:R-:W0:Y:S05]  /*0480*/  S2R R0, SR_TID.X ;  /* 0x0000000000007919 */ /* 0x000e2a0000002100 */
[----:B------:R-:W-:Y:S01]  /*0490*/  @P0 VIADD R2, R2, 0x1 ;  /* 0x0000000102020836 */ /* 0x000fe20000000000 */
[----:B------:R-:W-:-:S03]  /*04a0*/  ISETP.GT.AND P0, PT, R20, 0x3f, PT ;  /* 0x0000003f1400780c */ /* 0x000fc60003f04270 */
[----:B------:R-:W-:-:S04]  /*04b0*/  IMAD.MOV.U32 R5, RZ, RZ, R2 ;  /* 0x000000ffff057224 */ /* 0x000fc800078e0002 */
[----:B------:R-:W-:Y:S01]  /*04c0*/  @!P2 IMAD.MOV R5, RZ, RZ, -R5 ;  /* 0x000000ffff05a224 */ /* 0x000fe200078e0a05 */
[----:B------:R-:W-:-:S05]  /*04d0*/  @!P1 LOP3.LUT R5, RZ, R11, RZ, 0x33, !PT ;  /* 0x0000000bff059212 */ /* 0x000fca00078e33ff */
[----:B------:R-:W-:Y:S02]  /*04e0*/  IMAD.MOV R2, RZ, RZ, -R5 ;  /* 0x000000ffff027224 */ /* 0x000fe400078e0a05 */
[----:B------:R-:W-:Y:S02]  /*04f0*/  IMAD.SHL.U32 R5, R5, 0x40, RZ ;  /* 0x0000004005057824 */ /* 0x000fe400078e00ff */
[----:B------:R-:W-:-:S04]  /*0500*/  IMAD R2, R11, R2, R4 ;  /* 0x000000020b027224 */ /* 0x000fc800078e0204 */
[----:B------:R-:W-:Y:S01]  /*0510*/  IMAD.IADD R3, R6, 0x1, R2 ;  /* 0x0000000106037824 */ /* 0x000fe200078e0202 */
[----:B0-----:R-:W-:-:S05]  /*0520*/  LOP3.LUT R2, R0, 0x7f, RZ, 0xc0, !PT ;  /* 0x0000007f00027812 */ /* 0x001fca00078ec0ff */
[----:B------:R-:W-:Y:S01]  /*0530*/  IMAD R4, R3, 0x80, R2 ;  /* 0x0000008003047824 */ /* 0x000fe200078e0202 */
[----:B------:R-:W-:Y:S06]  /*0540*/  @P0 BRA `(.L_x_0) ;  /* 0x0000000000880947 */ /* 0x000fec0003800000 */
[----:B------:R-:W-:Y:S01]  /*0550*/  IMAD.SHL.U32 R6, R0, 0x8, RZ ;  /* 0x0000000800067824 */ /* 0x000fe200078e00ff */
[----:B------:R-:W-:Y:S02]  /*0560*/  CS2R R56, SRZ ;  /* 0x0000000000387805 */ /* 0x000fe4000001ff00 */
[----:B------:R-:W-:Y:S02]  /*0570*/  CS2R R58, SRZ ;  /* 0x00000000003a7805 */ /* 0x000fe4000001ff00 */
[----:B------:R-:W-:Y:S02]  /*0580*/  CS2R R60, SRZ ;  /* 0x00000000003c7805 */ /* 0x000fe4000001ff00 */
[----:B------:R-:W-:Y:S02]  /*0590*/  CS2R R62, SRZ ;  /* 0x00000000003e7805 */ /* 0x000fe4000001ff00 */
[----:B------:R-:W-:Y:S02]  /*05a0*/  CS2R R64, SRZ ;  /* 0x0000000000407805 */ /* 0x000fe4000001ff00 */
[----:B------:R-:W-:-:S02]  /*05b0*/  CS2R R66, SRZ ;  /* 0x0000000000427805 */ /* 0x000fc4000001ff00 */
        /* <DEDUP_REMOVED lines=25> */
[----:B------:R-:W-:Y:S01]  /*0750*/  CS2R R54, SRZ ;  /* 0x0000000000367805 */ /* 0x000fe2000001ff00 */
[----:B------:R-:W-:Y:S06]  /*0760*/  BRA `(.L_x_1) ;  /* 0x0000005400a47947 */ /* 0x000fec0003800000 */
.L_x_0:
[----:B------:R-:W-:Y:S01]  /*0770*/  IABS R15, R12 ;  /* 0x0000000c000f7213 */ /* 0x000fe20000000000 */
[----:B------:R-:W-:Y:S01]  /*0780*/  ULDC UR4, c[0x0][0x234] ;  /* 0x00008d0000047ab9 */ /* 0x000fe20000000800 */
[----:B------:R-:W-:Y:S01]  /*0790*/  IABS R3, R13 ;  /* 0x0000000d00037213 */ /* 0x000fe20000000000 */
[----:B------:R-:W-:Y:S01]  /*07a0*/  ULDC.64 UR6, c[0x0][0x210] ;  /* 0x0000840000067ab9 */ /* 0x000fe20000000a00 */
[----:B------:R-:W0:Y:S01]  /*07b0*/  I2F.RP R10, R15 ;  /* 0x0000000f000a7306 */ /* 0x000e220000209400 */
[----:B------:R-:W-:Y:S01]  /*07c0*/  ISETP.GE.AND P6, PT, R4, RZ, PT ;  /* 0x000000ff0400720c */ /* 0x000fe20003fc6270 */
[----:B------:R-:W-:Y:S01]  /*07d0*/  ULDC.64 UR8, c[0x0][0x218] ;  /* 0x0000860000087ab9 */ /* 0x000fe20000000a00 */
[----:B------:R-:W-:Y:S01]  /*07e0*/  USHF.R.U32.HI UR13, URZ, 0x4, UR12 ;  /* 0x000000043f0d7899 */ /* 0x000fe2000801160c */
[----:B------:R-:W-:Y:S01]  /*07f0*/  CS2R R78, SRZ ;  /* 0x00000000004e7805 */ /* 0x000fe2000001ff00 */
[----:B------:R-:W-:Y:S01]  /*0800*/  UMOV UR5, URZ ;  /* 0x0000003f00057c82 */ /* 0x000fe20008000000 */
[----:B------:R-:W-:Y:S01]  /*0810*/  CS2R R80, SRZ ;  /* 0x0000000000507805 */ /* 0x000fe2000001ff00 */
[----:B------:R-:W-:Y:S01]  /*0820*/  USGXT.U32 UR13, UR13, 0xe ;  /* 0x0000000e0d0d789a */ /* 0x000fe20008000000 */
[----:B------:R-:W1:Y:S01]  /*0830*/  I2F.RP R11, R3 ;  /* 0x00000003000b7306 */ /* 0x000e620000209400 */
[----:B------:R-:W-:-:S02]  /*0840*/  CS2R R82, SRZ ;  /* 0x0000000000527805 */ /* 0x000fc4000001ff00 */
[----:B------:R-:W-:Y:S02]  /*0850*/  CS2R R84, SRZ ;  /* 0x0000000000547805 */ /* 0x000fe4000001ff00 */
[----:B------:R-:W-:Y:S01]  /*0860*/  CS2R R86, SRZ ;  /* 0x0000000000567805 */ /* 0x000fe2000001ff00 */
[----:B------:R-:W-:Y:S01]  /*0870*/  UMOV UR10, 0xfffffffe ;  /* 0xfffffffe000a7882 */ /* 0x000fe20000000000 */
[----:B------:R-:W-:Y:S01]  /*0880*/  UMOV UR11, 0x7fffffdf ;  /* 0x7fffffdf000b7882 */ /* 0x000fe20000000000 */
[----:B------:R-:W-:Y:S01]  /*0890*/  ULDC UR25, c[0x0][0x238] ;  /* 0x00008e0000197ab9 */ /* 0x000fe20000000800 */
[----:B0-----:R-:W0:Y:S08]  /*08a0*/  MUFU.RCP R10, R10 ;  /* 0x0000000a000a7308 */ /* 0x001e300000001000 */
[----:B-1----:R-:W1:Y:S01]  /*08b0*/  MUFU.RCP R11, R11 ;  /* 0x0000000b000b7308 */ /* 0x002e620000001000 */
[----:B0-----:R-:W-:Y:S01]  /*08c0*/  VIADD R6, R10, 0xffffffe ;  /* 0x0ffffffe0a067836 */ /* 0x001fe20000000000 */
[----:B------:R-:W-:-:S06]  /*08d0*/  IABS R10, R4 ;  /* 0x00000004000a7213 */ /* 0x000fcc0000000000 */
[----:B------:R0:W2:Y:S01]  /*08e0*/  F2I.FTZ.U32.TRUNC.NTZ R7, R6 ;  /* 0x0000000600077305 */ /* 0x0000a2000021f000 */
[----:B-1----:R-:W-:-:S07]  /*08f0*/  VIADD R8, R11, 0xffffffe ;  /* 0x0ffffffe0b087836 */ /* 0x002fce0000000000 */
[----:B------:R1:W3:Y:S01]  /*0900*/  F2I.FTZ.U32.TRUNC.NTZ R9, R8 ;  /* 0x0000000800097305 */ /* 0x0002e2000021f000 */
[----:B0-----:R-:W-:Y:S02]  /*0910*/  IMAD.MOV.U32 R6, RZ, RZ, RZ ;  /* 0x000000ffff067224 */ /* 0x001fe400078e00ff */
[----:B--2---:R-:W-:Y:S02]  /*0920*/  IMAD.MOV R14, RZ, RZ, -R7 ;  /* 0x000000ffff0e7224 */ /* 0x004fe400078e0a07 */
[----:B-1----:R-:W-:Y:S02]  /*0930*/  IMAD.MOV.U32 R8, RZ, RZ, RZ ;  /* 0x000000ffff087224 */ /* 0x002fe400078e00ff */
[----:B------:R-:W-:Y:S01]  /*0940*/  IMAD R17, R14, R15, RZ ;  /* 0x0000000f0e117224 */ /* 0x000fe200078e02ff */
[----:B------:R-:W-:-:S03]  /*0950*/  SHF.R.U32.HI R14, RZ, 0x6, R0 ;  /* 0x00000006ff0e7819 */ /* 0x000fc60000011600 */
[----:B------:R-:W-:Y:S01]  /*0960*/  IMAD.HI.U32 R7, R7, R17, R6 ;  /* 0x0000001107077227 */ /* 0x000fe200078e0006 */
[----:B------:R-:W-:-:S03]  /*0970*/  SGXT.U32 R6, R14, 0x1 ;  /* 0x000000010e06781a */ /* 0x000fc60000000000 */
[----:B---3--:R-:W-:Y:S01]  /*0980*/  IMAD.MOV R11, RZ, RZ, -R9 ;  /* 0x000000ffff0b7224 */ /* 0x008fe200078e0a09 */
[----:B------:R-:W-:Y:S01]  /*0990*/  LOP3.LUT R27, R5, R6, RZ, 0xfc, !PT ;  /* 0x00000006051b7212 */ /* 0x000fe200078efcff */
[----:B------:R-:W-:-:S03]  /*09a0*/  IMAD.HI.U32 R7, R7, R10, RZ ;  /* 0x0000000a07077227 */ /* 0x000fc600078e00ff */
[C---:B------:R-:W-:Y:S01]  /*09b0*/  LOP3.LUT R17, R27.reuse, 0x3c, RZ, 0xfc, !PT ;  /* 0x0000003c1b117812 */ /* 0x040fe200078efcff */
[----:B------:R-:W-:Y:S01]  /*09c0*/  IMAD.MOV.U32 R6, RZ, RZ, R11 ;  /* 0x000000ffff067224 */ /* 0x000fe200078e000b */
[----:B------:R-:W-:Y:S01]  /*09d0*/  LOP3.LUT R19, R27, 0x38, RZ, 0xfc, !PT ;  /* 0x000000381b137812 */ /* 0x000fe200078efcff */
[----:B------:R-:W-:Y:S01]  /*09e0*/  IMAD.MOV R7, RZ, RZ, -R7 ;  /* 0x000000ffff077224 */ /* 0x000fe200078e0a07 */
[----:B------:R-:W-:Y:S01]  /*09f0*/  IABS R14, R17 ;  /* 0x00000011000e7213 */ /* 0x000fe20000000000 */
[----:B------:R-:W-:Y:S01]  /*0a00*/  IMAD R11, R6, R3, RZ ;  /* 0x00000003060b7224 */ /* 0x000fe200078e02ff */
[----:B------:R-:W-:Y:S01]  /*0a10*/  IABS R16, R19 ;  /* 0x0000001300107213 */ /* 0x000fe20000000000 */
[----:B------:R-:W-:Y:S01]  /*0a20*/  IMAD R6, R15, R7, R10 ;  /* 0x000000070f067224 */ /* 0x000fe200078e020a */
[----:B------:R-:W-:Y:S01]  /*0a30*/  LOP3.LUT R21, R27, 0x36, RZ, 0xfc, !PT ;  /* 0x000000361b157812 */ /* 0x000fe200078efcff */
[----:B------:R-:W-:Y:S01]  /*0a40*/  IMAD.HI.U32 R8, R9, R11, R8 ;  /* 0x0000000b09087227 */ /* 0x000fe200078e0008 */
[----:B------:R-:W-:-:S02]  /*0a50*/  LOP3.LUT R11, R27, 0x3a, RZ, 0xfc, !PT ;  /* 0x0000003a1b0b7812 */ /* 0x000fc400078efcff */
[----:B------:R-:W-:Y:S01]  /*0a60*/  ISETP.GT.U32.AND P0, PT, R15, R6, PT ;  /* 0x000000060f00720c */ /* 0x000fe20003f04070 */
[----:B------:R-:W-:Y:S01]  /*0a70*/  IMAD.MOV.U32 R10, RZ, RZ, R14 ;  /* 0x000000ffff0a7224 */ /* 0x000fe200078e000e */
[----:B------:R-:W-:Y:S02]  /*0a80*/  IABS R14, R11 ;  /* 0x0000000b000e7213 */ /* 0x000fe40000000000 */
[----:B------:R-:W-:Y:S01]  /*0a90*/  IABS R22, R21 ;  /* 0x0000001500167213 */ /* 0x000fe20000000000 */
[C---:B------:R-:W-:Y:S01]  /*0aa0*/  IMAD.HI.U32 R7, R8.reuse, R10, RZ ;  /* 0x0000000a08077227 */ /* 0x040fe200078e00ff */
[----:B------:R-:W-:Y:S02]  /*0ab0*/  ISETP.GE.AND P3, PT, R17, RZ, PT ;  /* 0x000000ff1100720c */ /* 0x000fe40003f66270 */
[C---:B------:R-:W-:Y:S01]  /*0ac0*/  LOP3.LUT R17, R27.reuse, 0x2a, RZ, 0xfc, !PT ;  /* 0x0000002a1b117812 */ /* 0x040fe200078efcff */
[----:B------:R-:W-:Y:S01]  /*0ad0*/  IMAD.MOV R9, RZ, RZ, -R7 ;  /* 0x000000ffff097224 */ /* 0x000fe200078e0a07 */
[----:B------:R-:W-:Y:S01]  /*0ae0*/  LOP3.LUT R23, R27, 0x24, RZ, 0xfc, !PT ;  /* 0x000000241b177812 */ /* 0x000fe200078efcff */
[----:B------:R-:W-:Y:S01]  /*0af0*/  IMAD.HI.U32 R7, R8, R14, RZ ;  /* 0x0000000e08077227 */ /* 0x000fe200078e00ff */
[----:B------:R-:W-:-:S02]  /*0b00*/  IABS R32, R17 ;  /* 0x0000001100207213 */ /* 0x000fc40000000000 */
[----:B------:R-:W-:Y:S01]  /*0b10*/  IABS R38, R23 ;  /* 0x0000001700267213 */ /* 0x000fe20000000000 */
[----:B------:R-:W-:Y:S01]  /*0b20*/  IMAD R10, R3, R9, R10 ;  /* 0x00000009030a7224 */ /* 0x000fe200078e020a */
[C---:B------:R-:W-:Y:S01]  /*0b30*/  LOP3.LUT R37, R27.reuse, 0xc, RZ, 0xfc, !PT ;  /* 0x0000000c1b257812 */ /* 0x040fe200078efcff */
[----:B------:R-:W-:Y:S01]  /*0b40*/  IMAD.MOV R9, RZ, RZ, -R7 ;  /* 0x000000ffff097224 */ /* 0x000fe200078e0a07 */
[----:B------:R-:W-:Y:S01]  /*0b50*/  LOP3.LUT R35, R27, 0x10, RZ, 0xfc, !PT ;  /* 0x000000101b237812 */ /* 0x000fe200078efcff */
[----:B------:R-:W-:Y:S01]  /*0b60*/  IMAD.HI.U32 R7, R8, R16, RZ ;  /* 0x0000001008077227 */ /* 0x000fe200078e00ff */
[C---:B------:R-:W-:Y:S02]  /*0b70*/  ISETP.GT.U32.AND P2, PT, R3.reuse, R10, PT ;  /* 0x0000000a0300720c */ /* 0x040fe40003f44070 */
[----:B------:R-:W-:Y:S01]  /*0b80*/  IABS R62, R37 ;  /* 0x00000025003e7213 */ /* 0x000fe20000000000 */
[----:B------:R-:W-:Y:S01]  /*0b90*/  @!P0 IMAD.IADD R6, R6, 0x1, -R15 ;  /* 0x0000000106068824 */ /* 0x000fe200078e0a0f */
[----:B------:R-:W-:Y:S01]  /*0ba0*/  ISETP.NE.AND P0, PT, R12, RZ, PT ;  /* 0x000000ff0c00720c */ /* 0x000fe20003f05270 */
[----:B------:R-:W-:Y:S01]  /*0bb0*/  IMAD R14, R3, R9, R14 ;  /* 0x00000009030e7224 */ /* 0x000fe200078e020e */
[----:B------:R-:W-:Y:S01]  /*0bc0*/  LOP3.LUT R9, R27, 0x32, RZ, 0xfc, !PT ;  /* 0x000000321b097812 */ /* 0x000fe200078efcff */
[----:B------:R-:W-:Y:S01]  /*0bd0*/  IMAD.MOV R7, RZ, RZ, -R7 ;  /* 0x000000ffff077224 */ /* 0x000fe200078e0a07 */
[----:B------:R-:W-:-:S02]  /*0be0*/  ISETP.GT.U32.AND P1, PT, R15, R6, PT ;  /* 0x000000060f00720c */ /* 0x000fc40003f24070 */
[C---:B------:R-:W-:Y:S01]  /*0bf0*/  ISETP.GT.U32.AND P5, PT, R3.reuse, R14, PT ;  /* 0x0000000e0300720c */ /* 0x040fe20003fa4070 */
[----:B------:R-:W-:Y:S01]  /*0c00*/  IMAD R16, R3, R7, R16 ;  /* 0x0000000703107224 */ /* 0x000fe200078e0210 */
[----:B------:R-:W-:Y:S01]  /*0c10*/  IABS R26, R9 ;  /* 0x00000009001a7213 */ /* 0x000fe20000000000 */
[----:B------:R-:W-:Y:S01]  /*0c20*/  @!P2 IMAD.IADD R10, R10, 0x1, -R3 ;  /* 0x000000010a0aa824 */ /* 0x000fe200078e0a03 */
[----:B------:R-:W-:Y:S01]  /*0c30*/  LOP3.LUT R39, R27, 0xa, RZ, 0xfc, !PT ;  /* 0x0000000a1b277812 */ /* 0x000fe200078efcff */
[----:B------:R-:W-:Y:S01]  /*0c40*/  IMAD.HI.U32 R7, R8, R22, RZ ;  /* 0x0000001608077227 */ /* 0x000fe200078e00ff */
[C---:B------:R-:W-:Y:S02]  /*0c50*/  ISETP.GT.U32.AND P4, PT, R3.reuse, R16, PT ;  /* 0x000000100300720c */ /* 0x040fe40003f84070 */
[----:B------:R-:W-:Y:S01]  /*0c60*/  ISETP.GT.U32.AND P2, PT, R3, R10, PT ;  /* 0x0000000a0300720c */ /* 0x000fe20003f44070 */
[----:B------:R-:W-:Y:S01]  /*0c70*/  IMAD.MOV R7, RZ, RZ, -R7 ;  /* 0x000000ffff077224 */ /* 0x000fe200078e0a07 */
[----:B------:R-:W-:Y:S01]  /*0c80*/  IABS R58, R35 ;  /* 0x00000023003a7213 */ /* 0x000fe20000000000 */
[----:B------:R-:W-:Y:S01]  /*0c90*/  @!P1 IMAD.IADD R6, R6, 0x1, -R15 ;  /* 0x0000000106069824 */ /* 0x000fe200078e0a0f */
[----:B------:R-:W-:Y:S01]  /*0ca0*/  ISETP.GE.AND P1, PT, R11, RZ, PT ;  /* 0x000000ff0b00720c */ /* 0x000fe20003f26270 */
[--C-:B------:R-:W-:Y:S01]  /*0cb0*/  @!P5 IMAD.IADD R14, R14, 0x1, -R3.reuse ;  /* 0x000000010e0ed824 */ /* 0x100fe200078e0a03 */
[----:B------:R-:W-:Y:S01]  /*0cc0*/  LOP3.LUT R11, R27, 0x30, RZ, 0xfc, !PT ;  /* 0x000000301b0b7812 */ /* 0x000fe200078efcff */
[----:B------:R-:W-:Y:S01]  /*0cd0*/  @!P6 IMAD.MOV R6, RZ, RZ, -R6 ;  /* 0x000000ffff06e224 */ /* 0x000fe200078e0a06 */
[----:B------:R-:W-:Y:S01]  /*0ce0*/  @!P0 LOP3.LUT R6, RZ, R12, RZ, 0x33, !PT ;  /* 0x0000000cff068212 */ /* 0x000fe200078e33ff */
[C---:B------:R-:W-:Y:S01]  /*0cf0*/  IMAD R22, R3.reuse, R7, R22 ;  /* 0x0000000703167224 */ /* 0x040fe200078e0216 */
[----:B------:R-:W-:Y:S01]  /*0d00*/  ISETP.GT.U32.AND P0, PT, R3, R14, PT ;  /* 0x0000000e0300720c */ /* 0x000fe20003f04070 */
[--C-:B------:R-:W-:Y:S01]  /*0d10*/  @!P4 IMAD.IADD R16, R16, 0x1, -R3.reuse ;  /* 0x000000011010c824 */ /* 0x100fe200078e0a03 */
[----:B------:R-:W-:Y:S01]  /*0d20*/  LOP3.LUT R7, R27, 0x34, RZ, 0xfc, !PT ;  /* 0x000000341b077812 */ /* 0x000fe200078efcff */
[--C-:B------:R-:W-:Y:S01]  /*0d30*/  @!P2 IMAD.IADD R10, R10, 0x1, -R3.reuse ;  /* 0x000000010a0aa824 */ /* 0x100fe200078e0a03 */
[----:B------:R-:W-:Y:S01]  /*0d40*/  IABS R28, R11 ;  /* 0x0000000b001c7213 */ /* 0x000fe20000000000 */
[----:B------:R-:W-:Y:S01]  /*0d50*/  IMAD R6, R6, UR4, RZ ;  /* 0x0000000406067c24 */ /* 0x000fe2000f8e02ff */
[----:B------:R-:W-:Y:S01]  /*0d60*/  ISETP.GT.U32.AND P2, PT, R3, R16, PT ;  /* 0x000000100300720c */ /* 0x000fe20003f44070 */
[----:B------:R-:W-:Y:S01]  /*0d70*/  IMAD.MOV.U32 R12, RZ, RZ, R10 ;  /* 0x000000ffff0c7224 */ /* 0x000fe200078e000a */
[----:B------:R-:W-:Y:S01]  /*0d80*/  ISETP.GE.AND P4, PT, R7, RZ, PT ;  /* 0x000000ff0700720c */ /* 0x000fe20003f86270 */
[----:B------:R-:W-:Y:S01]  /*0d90*/  IMAD.HI.U32 R10, R8, R28, RZ ;  /* 0x0000001c080a7227 */ /* 0x000fe200078e00ff */
[----:B------:R-:W-:Y:S01]  /*0da0*/  IABS R7, R7 ;  /* 0x0000000700077213 */ /* 0x000fe20000000000 */
[----:B------:R-:W-:Y:S01]  /*0db0*/  ULDC UR4, c[0x0][0x240] ;  /* 0x0000900000047ab9 */ /* 0x000fe20000000800 */
[----:B------:R-:W-:Y:S01]  /*0dc0*/  ISETP.GE.AND P6, PT, R19, RZ, PT ;  /* 0x000000ff1300720c */ /* 0x000fe20003fc6270 */
[----:B------:R-:W-:Y:S01]  /*0dd0*/  @!P0 IMAD.IADD R14, R14, 0x1, -R3 ;  /* 0x000000010e0e8824 */ /* 0x000fe200078e0a03 */
[----:B------:R-:W-:Y:S01]  /*0de0*/  ISETP.GE.AND P0, PT, R11, RZ, PT ;  /* 0x000000ff0b00720c */ /* 0x000fe20003f06270 */
[----:B------:R-:W-:Y:S01]  /*0df0*/  IMAD.MOV.U32 R11, RZ, RZ, R7 ;  /* 0x000000ffff0b7224 */ /* 0x000fe200078e0007 */
[----:B------:R-:W-:Y:S01]  /*0e00*/  LOP3.LUT R15, R27, 0x2c, RZ, 0xfc, !PT ;  /* 0x0000002c1b0f7812 */ /* 0x000fe200078efcff */
[----:B------:R-:W-:Y:S01]  /*0e10*/  @!P3 IMAD.MOV R12, RZ, RZ, -R12 ;  /* 0x000000ffff0cb224 */ /* 0x000fe200078e0a0c */
[----:B------:R-:W-:Y:S01]  /*0e20*/  ISETP.GE.AND P3, PT, R9, RZ, PT ;  /* 0x000000ff0900720c */ /* 0x000fe20003f66270 */
[----:B------:R-:W-:Y:S01]  /*0e30*/  @!P2 IMAD.IADD R16, R16, 0x1, -R3 ;  /* 0x000000011010a824 */ /* 0x000fe200078e0a03 */
[----:B------:R-:W-:Y:S01]  /*0e40*/  ISETP.GT.U32.AND P2, PT, R3, R22, PT ;  /* 0x000000160300720c */ /* 0x000fe20003f44070 */
[----:B------:R-:W-:Y:S01]  /*0e50*/  IMAD.HI.U32 R7, R8, R11, RZ ;  /* 0x0000000b08077227 */ /* 0x000fe200078e00ff */
[----:B------:R-:W-:-:S02]  /*0e60*/  IABS R30, R15 ;  /* 0x0000000f001e7213 */ /* 0x000fc40000000000 */
[----:B------:R-:W-:Y:S01]  /*0e70*/  ISETP.GE.AND P5, PT, R21, RZ, PT ;  /* 0x000000ff1500720c */ /* 0x000fe20003fa6270 */
[----:B------:R-:W-:Y:S01]  /*0e80*/  IMAD.MOV R24, RZ, RZ, -R7 ;  /* 0x000000ffff187224 */ /* 0x000fe200078e0a07 */
[C---:B------:R-:W-:Y:S01]  /*0e90*/  LOP3.LUT R19, R27.reuse, 0x28, RZ, 0xfc, !PT ;  /* 0x000000281b137812 */ /* 0x040fe200078efcff */
[----:B------:R-:W-:Y:S01]  /*0ea0*/  IMAD.MOV R7, RZ, RZ, -R10 ;  /* 0x000000ffff077224 */ /* 0x000fe200078e0a0a */
[----:B------:R-:W-:Y:S01]  /*0eb0*/  LOP3.LUT R21, R27, 0x26, RZ, 0xfc, !PT ;  /* 0x000000261b157812 */ /* 0x000fe200078efcff */
[----:B------:R-:W-:Y:S01]  /*0ec0*/  IMAD.HI.U32 R9, R8, R26, RZ ;  /* 0x0000001a08097227 */ /* 0x000fe200078e00ff */
[----:B------:R-:W-:Y:S02]  /*0ed0*/  IABS R34, R19 ;  /* 0x0000001300227213 */ /* 0x000fe40000000000 */
[----:B------:R-:W-:Y:S01]  /*0ee0*/  IABS R64, R39 ;  /* 0x0000002700407213 */ /* 0x000fe20000000000 */
[----:B------:R-:W-:Y:S01]  /*0ef0*/  IMAD R10, R3, R24, R11 ;  /* 0x00000018030a7224 */ /* 0x000fe200078e020b */
[----:B------:R-:W-:Y:S01]  /*0f00*/  IABS R11, R21 ;  /* 0x00000015000b7213 */ /* 0x000fe20000000000 */
[----:B------:R-:W-:Y:S01]  /*0f10*/  IMAD.MOV R9, RZ, RZ, -R9 ;  /* 0x000000ffff097224 */ /* 0x000fe200078e0a09 */
[----:B------:R-:W-:Y:S01]  /*0f20*/  LOP3.LUT R41, R27, 0x8, RZ, 0xfc, !PT ;  /* 0x000000081b297812 */ /* 0x000fe200078efcff */
[----:B------:R-:W-:Y:S01]  /*0f30*/  @!P2 IMAD.IADD R22, R22, 0x1, -R3 ;  /* 0x000000011616a824 */ /* 0x000fe200078e0a03 */
[C---:B------:R-:W-:Y:S01]  /*0f40*/  ISETP.GT.U32.AND P2, PT, R3.reuse, R10, PT ;  /* 0x0000000a0300720c */ /* 0x040fe20003f44070 */
[C---:B------:R-:W-:Y:S01]  /*0f50*/  IMAD R26, R3.reuse, R9, R26 ;  /* 0x00000009031a7224 */ /* 0x040fe200078e021a */
[----:B------:R-:W-:Y:S01]  /*0f60*/  IABS R66, R41 ;  /* 0x0000002900427213 */ /* 0x000fe20000000000 */
[----:B------:R-:W-:Y:S01]  /*0f70*/  @!P1 IMAD.MOV R14, RZ, RZ, -R14 ;  /* 0x000000ffff0e9224 */ /* 0x000fe200078e0a0e */
[C---:B------:R-:W-:Y:S01]  /*0f80*/  ISETP.GT.U32.AND P1, PT, R3.reuse, R22, PT ;  /* 0x000000160300720c */ /* 0x040fe20003f24070 */
[----:B------:R-:W-:Y:S01]  /*0f90*/  @!P6 IMAD.MOV R16, RZ, RZ, -R16 ;  /* 0x000000ffff10e224 */ /* 0x000fe200078e0a10 */
[C---:B------:R-:W-:Y:S01]  /*0fa0*/  ISETP.GT.U32.AND P6, PT, R3.reuse, R26, PT ;  /* 0x0000001a0300720c */ /* 0x040fe20003fc4070 */
[----:B------:R-:W-:Y:S01]  /*0fb0*/  IMAD R28, R3, R7, R28 ;  /* 0x00000007031c7224 */ /* 0x000fe200078e021c */
[C---:B------:R-:W-:Y:S01]  /*0fc0*/  LOP3.LUT R43, R27.reuse, 0x6, RZ, 0xfc, !PT ;  /* 0x000000061b2b7812 */ /* 0x040fe200078efcff */
[----:B------:R-:W-:Y:S01]  /*0fd0*/  IMAD.HI.U32 R7, R8, R30, RZ ;  /* 0x0000001e08077227 */ /* 0x000fe200078e00ff */
[----:B------:R-:W-:-:S02]  /*0fe0*/  LOP3.LUT R45, R27, 0x4, RZ, 0xfc, !PT ;  /* 0x000000041b2d7812 */ /* 0x000fc400078efcff */
[----:B------:R-:W-:Y:S01]  /*0ff0*/  IABS R68, R43 ;  /* 0x0000002b00447213 */ /* 0x000fe20000000000 */
[----:B------:R-:W-:Y:S01]  /*1000*/  IMAD.MOV R7, RZ, RZ, -R7 ;  /* 0x000000ffff077224 */ /* 0x000fe200078e0a07 */
[----:B------:R-:W-:Y:S01]  /*1010*/  IABS R70, R45 ;  /* 0x0000002d00467213 */ /* 0x000fe20000000000 */
[--C-:B------:R-:W-:Y:S01]  /*1020*/  @!P2 IMAD.IADD R10, R10, 0x1, -R3.reuse ;  /* 0x000000010a0aa824 */ /* 0x100fe200078e0a03 */
[----:B------:R-:W-:Y:S01]  /*1030*/  LOP3.LUT R47, R27, 0x2, RZ, 0xfc, !PT ;  /* 0x000000021b2f7812 */ /* 0x000fe200078efcff */
[C---:B------:R-:W-:Y:S01]  /*1040*/  IMAD R30, R3.reuse, R7, R30 ;  /* 0x00000007031e7224 */ /* 0x040fe200078e021e */
[----:B------:R-:W-:Y:S01]  /*1050*/  IABS R25, R27 ;  /* 0x0000001b00197213 */ /* 0x000fe20000000000 */
[--C-:B------:R-:W-:Y:S01]  /*1060*/  @!P1 IMAD.IADD R22, R22, 0x1, -R3.reuse ;  /* 0x0000000116169824 */ /* 0x100fe200078e0a03 */
[C---:B------:R-:W-:Y:S01]  /*1070*/  ISETP.GT.U32.AND P2, PT, R3.reuse, R10, PT ;  /* 0x0000000a0300720c */ /* 0x040fe20003f44070 */
[----:B------:R-:W-:Y:S01]  /*1080*/  @!P6 IMAD.IADD R26, R26, 0x1, -R3 ;  /* 0x000000011a1ae824 */ /* 0x000fe200078e0a03 */
[C---:B------:R-:W-:Y:S01]  /*1090*/  ISETP.GT.U32.AND P1, PT, R3.reuse, R28, PT ;  /* 0x0000001c0300720c */ /* 0x040fe20003f24070 */
[----:B------:R-:W-:Y:S01]  /*10a0*/  @!P5 IMAD.MOV R22, RZ, RZ, -R22 ;  /* 0x000000ffff16d224 */ /* 0x000fe200078e0a16 */
[C---:B------:R-:W-:Y:S01]  /*10b0*/  ISETP.GT.U32.AND P5, PT, R3.reuse, R30, PT ;  /* 0x0000001e0300720c */ /* 0x040fe20003fa4070 */
[----:B------:R-:W-:Y:S01]  /*10c0*/  IMAD.HI.U32 R9, R8, R32, RZ ;  /* 0x0000002008097227 */ /* 0x000fe200078e00ff */
[----:B------:R-:W-:-:S02]  /*10d0*/  ISETP.GT.U32.AND P6, PT, R3, R26, PT ;  /* 0x0000001a0300720c */ /* 0x000fc40003fc4070 */
[----:B------:R-:W-:Y:S01]  /*10e0*/  IABS R72, R47 ;  /* 0x0000002f00487213 */ /* 0x000fe20000000000 */
[----:B------:R-:W-:-:S04]  /*10f0*/  IMAD.HI.U32 R7, R8, R34, RZ ;  /* 0x0000002208077227 */ /* 0x000fc800078e00ff */
[----:B------:R-:W-:Y:S02]  /*1100*/  IMAD.MOV R9, RZ, RZ, -R9 ;  /* 0x000000ffff097224 */ /* 0x000fe400078e0a09 */
[----:B------:R-:W-:Y:S02]  /*1110*/  IMAD.MOV R7, RZ, RZ, -R7 ;  /* 0x000000ffff077224 */ /* 0x000fe400078e0a07 */
[--C-:B------:R-:W-:Y:S02]  /*1120*/  @!P2 IMAD.IADD R10, R10, 0x1, -R3.reuse ;  /* 0x000000010a0aa824 */ /* 0x100fe400078e0a03 */
[C---:B------:R-:W-:Y:S02]  /*1130*/  IMAD R32, R3.reuse, R9, R32 ;  /* 0x0000000903207224 */ /* 0x040fe400078e0220 */
[C---:B------:R-:W-:Y:S02]  /*1140*/  IMAD R34, R3.reuse, R7, R34 ;  /* 0x0000000703227224 */ /* 0x040fe400078e0222 */
[----:B------:R-:W-:Y:S01]  /*1150*/  IMAD.MOV.U32 R24, RZ, RZ, R10 ;  /* 0x000000ffff187224 */ /* 0x000fe200078e000a */
[----:B------:R-:W-:Y:S01]  /*1160*/  ISETP.GT.U32.AND P2, PT, R3, R32, PT ;  /* 0x000000200300720c */ /* 0x000fe20003f44070 */
[--C-:B------:R-:W-:Y:S01]  /*1170*/  @!P5 IMAD.IADD R30, R30, 0x1, -R3.reuse ;  /* 0x000000011e1ed824 */ /* 0x100fe200078e0a03 */
[----:B------:R-:W-:Y:S01]  /*1180*/  ISETP.GE.AND P5, PT, R15, RZ, PT ;  /* 0x000000ff0f00720c */ /* 0x000fe20003fa6270 */
[----:B------:R-:W-:Y:S01]  /*1190*/  @!P6 IMAD.IADD R26, R26, 0x1, -R3 ;  /* 0x000000011a1ae824 */ /* 0x000fe200078e0a03 */
[C---:B------:R-:W-:Y:S01]  /*11a0*/  ISETP.GT.U32.AND P6, PT, R3.reuse, R34, PT ;  /* 0x000000220300720c */ /* 0x040fe20003fc4070 */
[----:B------:R-:W-:Y:S01]  /*11b0*/  @!P4 IMAD.MOV R24, RZ, RZ, -R24 ;  /* 0x000000ffff18c224 */ /* 0x000fe200078e0a18 */
[----:B------:R-:W-:Y:S01]  /*11c0*/  ISETP.GT.U32.AND P4, PT, R3, R30, PT ;  /* 0x0000001e0300720c */ /* 0x000fe20003f84070 */
[----:B------:R-:W-:Y:S01]  /*11d0*/  IMAD.HI.U32 R7, R8, R11, RZ ;  /* 0x0000000b08077227 */ /* 0x000fe200078e00ff */
[----:B------:R-:W-:-:S03]  /*11e0*/  LOP3.LUT R15, R27, 0x16, RZ, 0xfc, !PT ;  /* 0x000000161b0f7812 */ /* 0x000fc600078efcff */
[----:B------:R-:W-:Y:S01]  /*11f0*/  @!P1 IMAD.IADD R28, R28, 0x1, -R3 ;  /* 0x000000011c1c9824 */ /* 0x000fe200078e0a03 */
[----:B------:R-:W-:Y:S01]  /*1200*/  IABS R52, R15 ;  /* 0x0000000f00347213 */ /* 0x000fe20000000000 */
[----:B------:R-:W-:-:S03]  /*1210*/  IMAD.HI.U32 R9, R8, R38, RZ ;  /* 0x0000002608097227 */ /* 0x000fc600078e00ff */
[----:B------:R-:W-:Y:S01]  /*1220*/  ISETP.GT.U32.AND P1, PT, R3, R28, PT ;  /* 0x0000001c0300720c */ /* 0x000fe20003f24070 */
[----:B------:R-:W-:Y:S01]  /*1230*/  IMAD.MOV R10, RZ, RZ, -R7 ;  /* 0x000000ffff0a7224 */ /* 0x000fe200078e0a07 */
[----:B------:R-:W-:Y:S01]  /*1240*/  LOP3.LUT R7, R27, 0x22, RZ, 0xfc, !PT ;  /* 0x000000221b077812 */ /* 0x000fe200078efcff */
[----:B------:R-:W-:Y:S02]  /*1250*/  IMAD.MOV R9, RZ, RZ, -R9 ;  /* 0x000000ffff097224 */ /* 0x000fe400078e0a09 */
[----:B------:R-:W-:Y:S01]  /*1260*/  IMAD R10, R3, R10, R11 ;  /* 0x0000000a030a7224 */ /* 0x000fe200078e020b */
[----:B------:R-:W-:Y:S01]  /*1270*/  IABS R40, R7 ;  /* 0x0000000700287213 */ /* 0x000fe20000000000 */
[--C-:B------:R-:W-:Y:S01]  /*1280*/  @!P2 IMAD.IADD R32, R32, 0x1, -R3.reuse ;  /* 0x000000012020a824 */ /* 0x100fe200078e0a03 */
[----:B------:R-:W-:Y:S01]  /*1290*/  LOP3.LUT R11, R27, 0x20, RZ, 0xfc, !PT ;  /* 0x000000201b0b7812 */ /* 0x000fe200078efcff */
[----:B------:R-:W-:Y:S01]  /*12a0*/  IMAD R38, R3, R9, R38 ;  /* 0x0000000903267224 */ /* 0x000fe200078e0226 */
[----:B------:R-:W-:Y:S01]  /*12b0*/  ISETP.GE.AND P2, PT, R19, RZ, PT ;  /* 0x000000ff1300720c */ /* 0x000fe20003f46270 */
[--C-:B------:R-:W-:Y:S01]  /*12c0*/  @!P6 IMAD.IADD R34, R34, 0x1, -R3.reuse ;  /* 0x000000012222e824 */ /* 0x100fe200078e0a03 */
[C---:B------:R-:W-:Y:S01]  /*12d0*/  ISETP.GT.U32.AND P6, PT, R3.reuse, R32, PT ;  /* 0x000000200300720c */ /* 0x040fe20003fc4070 */
[--C-:B------:R-:W-:Y:S01]  /*12e0*/  @!P4 IMAD.IADD R30, R30, 0x1, -R3.reuse ;  /* 0x000000011e1ec824 */ /* 0x100fe200078e0a03 */
[C---:B------:R-:W-:Y:S01]  /*12f0*/  ISETP.GT.U32.AND P4, PT, R3.reuse, R10, PT ;  /* 0x0000000a0300720c */ /* 0x040fe20003f84070 */
[----:B------:R-:W-:Y:S01]  /*1300*/  @!P3 IMAD.MOV R26, RZ, RZ, -R26 ;  /* 0x000000ffff1ab224 */ /* 0x000fe200078e0a1a */
[C---:B------:R-:W-:Y:S01]  /*1310*/  ISETP.GT.U32.AND P3, PT, R3.reuse, R34, PT ;  /* 0x000000220300720c */ /* 0x040fe20003f64070 */
[----:B------:R-:W-:Y:S01]  /*1320*/  @!P5 IMAD.MOV R30, RZ, RZ, -R30 ;  /* 0x000000ffff1ed224 */ /* 0x000fe200078e0a1e */
[----:B------:R-:W-:Y:S01]  /*1330*/  ISETP.GT.U32.AND P5, PT, R3, R38, PT ;  /* 0x000000260300720c */ /* 0x000fe20003fa4070 */
[----:B------:R-:W-:Y:S01]  /*1340*/  @!P1 IMAD.IADD R28, R28, 0x1, -R3 ;  /* 0x000000011c1c9824 */ /* 0x000fe200078e0a03 */
[----:B------:R-:W-:-:S02]  /*1350*/  ISETP.GE.AND P1, PT, R17, RZ, PT ;  /* 0x000000ff1100720c */ /* 0x000fc40003f26270 */
[----:B------:R-:W-:Y:S01]  /*1360*/  IABS R42, R11 ;  /* 0x0000000b002a7213 */ /* 0x000fe20000000000 */
[----:B------:R-:W-:Y:S01]  /*1370*/  @!P0 IMAD.MOV R28, RZ, RZ, -R28 ;  /* 0x000000ffff1c8224 */ /* 0x000fe200078e0a1c */
[----:B------:R-:W-:Y:S01]  /*1380*/  ISETP.GE.AND P0, PT, R21, RZ, PT ;  /* 0x000000ff1500720c */ /* 0x000fe20003f06270 */
[--C-:B------:R-:W-:Y:S01]  /*1390*/  @!P6 IMAD.IADD R32, R32, 0x1, -R3.reuse ;  /* 0x000000012020e824 */ /* 0x100fe200078e0a03 */
[----:B------:R-:W-:Y:S01]  /*13a0*/  ISETP.GE.AND P6, PT, R23, RZ, PT ;  /* 0x000000ff1700720c */ /* 0x000fe20003fc6270 */
[--C-:B------:R-:W-:Y:S01]  /*13b0*/  @!P4 IMAD.IADD R10, R10, 0x1, -R3.reuse ;  /* 0x000000010a0ac824 */ /* 0x100fe200078e0a03 */
[----:B------:R-:W-:Y:S01]  /*13c0*/  ISETP.GE.AND P4, PT, R11, RZ, PT ;  /* 0x000000ff0b00720c */ /* 0x000fe20003f86270 */
[--C-:B------:R-:W-:Y:S01]  /*13d0*/  @!P3 IMAD.IADD R34, R34, 0x1, -R3.reuse ;  /* 0x000000012222b824 */ /* 0x100fe200078e0a03 */
[----:B------:R-:W-:Y:S01]  /*13e0*/  ISETP.GE.AND P3, PT, R7, RZ, PT ;  /* 0x000000ff0700720c */ /* 0x000fe20003f66270 */
[----:B------:R-:W-:Y:S01]  /*13f0*/  @!P5 IMAD.IADD R38, R38, 0x1, -R3 ;  /* 0x000000012626d824 */ /* 0x000fe200078e0a03 */
[----:B------:R-:W-:Y:S01]  /*1400*/  ISETP.GT.U32.AND P5, PT, R3, R10, PT ;  /* 0x0000000a0300720c */ /* 0x000fe20003fa4070 */
[----:B------:R-:W-:Y:S01]  /*1410*/  IMAD.HI.U32 R7, R8, R40, RZ ;  /* 0x0000002808077227 */ /* 0x000fe200078e00ff */
[----:B------:R-:W-:-:S02]  /*1420*/  LOP3.LUT R11, R27, 0x18, RZ, 0xfc, !PT ;  /* 0x000000181b0b7812 */ /* 0x000fc400078efcff */
[----:B------:R-:W-:Y:S01]  /*1430*/  LOP3.LUT R17, R27, 0x14, RZ, 0xfc, !PT ;  /* 0x000000141b117812 */ /* 0x000fe200078efcff */
[----:B------:R-:W-:Y:S01]  /*1440*/  @!P1 IMAD.MOV R32, RZ, RZ, -R32 ;  /* 0x000000ffff209224 */ /* 0x000fe200078e0a20 */
[----:B------:R-:W-:Y:S01]  /*1450*/  ISETP.GT.U32.AND P1, PT, R3, R38, PT ;  /* 0x000000260300720c */ /* 0x000fe20003f24070 */
[----:B------:R-:W-:Y:S01]  /*1460*/  IMAD.MOV R7, RZ, RZ, -R7 ;  /* 0x000000ffff077224 */ /* 0x000fe200078e0a07 */
[----:B------:R-:W-:Y:S01]  /*1470*/  IABS R50, R11 ;  /* 0x0000000b00327213 */ /* 0x000fe20000000000 */
[----:B------:R-:W-:Y:S01]  /*1480*/  IMAD.HI.U32 R9, R8, R42, RZ ;  /* 0x0000002a08097227 */ /* 0x000fe200078e00ff */
[----:B------:R-:W-:-:S03]  /*1490*/  IABS R54, R17 ;  /* 0x0000001100367213 */ /* 0x000fc60000000000 */
[----:B------:R-:W-:Y:S01]  /*14a0*/  IMAD R40, R3, R7, R40 ;  /* 0x0000000703287224 */ /* 0x000fe200078e0228 */
[----:B------:R-:W-:Y:S01]  /*14b0*/  LOP3.LUT R7, R27, 0x1c, RZ, 0xfc, !PT ;  /* 0x0000001c1b077812 */ /* 0x000fe200078efcff */
[----:B------:R-:W-:Y:S02]  /*14c0*/  IMAD.MOV R9, RZ, RZ, -R9 ;  /* 0x000000ffff097224 */ /* 0x000fe400078e0a09 */
[--C-:B------:R-:W-:Y:S01]  /*14d0*/  @!P5 IMAD.IADD R10, R10, 0x1, -R3.reuse ;  /* 0x000000010a0ad824 */ /* 0x100fe200078e0a03 */
[C---:B------:R-:W-:Y:S01]  /*14e0*/  ISETP.GT.U32.AND P5, PT, R3.reuse, R40, PT ;  /* 0x000000280300720c */ /* 0x040fe20003fa4070 */
[----:B------:R-:W-:Y:S01]  /*14f0*/  IMAD R42, R3, R9, R42 ;  /* 0x00000009032a7224 */ /* 0x000fe200078e022a */
[----:B------:R-:W-:Y:S01]  /*1500*/  IABS R46, R7 ;  /* 0x00000007002e7213 */ /* 0x000fe20000000000 */
[----:B------:R-:W-:Y:S01]  /*1510*/  @!P1 IMAD.IADD R38, R38, 0x1, -R3 ;  /* 0x0000000126269824 */ /* 0x000fe200078e0a03 */
[----:B------:R-:W-:Y:S01]  /*1520*/  LOP3.LUT R9, R27, 0x1a, RZ, 0xfc, !PT ;  /* 0x0000001a1b097812 */ /* 0x000fe200078efcff */
[----:B------:R-:W-:Y:S01]  /*1530*/  @!P2 IMAD.MOV R34, RZ, RZ, -R34 ;  /* 0x000000ffff22a224 */ /* 0x000fe200078e0a22 */
[----:B------:R-:W-:Y:S01]  /*1540*/  ISETP.GE.AND P2, PT, R7, RZ, PT ;  /* 0x000000ff0700720c */ /* 0x000fe20003f46270 */
[----:B------:R-:W-:Y:S01]  /*1550*/  @!P6 IMAD.MOV R38, RZ, RZ, -R38 ;  /* 0x000000ffff26e224 */ /* 0x000fe200078e0a26 */
[----:B------:R-:W-:Y:S01]  /*1560*/  ISETP.GT.U32.AND P6, PT, R3, R42, PT ;  /* 0x0000002a0300720c */ /* 0x000fe20003fc4070 */
[----:B------:R-:W-:Y:S01]  /*1570*/  IMAD.HI.U32 R7, R8, R46, RZ ;  /* 0x0000002e08077227 */ /* 0x000fe200078e00ff */
[----:B------:R-:W-:-:S02]  /*1580*/  IABS R48, R9 ;  /* 0x0000000900307213 */ /* 0x000fc40000000000 */
[----:B------:R-:W-:Y:S01]  /*1590*/  ISETP.GE.AND P1, PT, R9, RZ, PT ;  /* 0x000000ff0900720c */ /* 0x000fe20003f26270 */
[----:B------:R-:W-:Y:S02]  /*15a0*/  @!P5 IMAD.IADD R40, R40, 0x1, -R3 ;  /* 0x000000012828d824 */ /* 0x000fe400078e0a03 */
[----:B------:R-:W-:Y:S02]  /*15b0*/  IMAD.MOV R7, RZ, RZ, -R7 ;  /* 0x000000ffff077224 */ /* 0x000fe400078e0a07 */
[----:B------:R-:W-:Y:S01]  /*15c0*/  IMAD.HI.U32 R9, R8, R48, RZ ;  /* 0x0000003008097227 */ /* 0x000fe200078e00ff */
[----:B------:R-:W-:-:S03]  /*15d0*/  ISETP.GT.U32.AND P5, PT, R3, R40, PT ;  /* 0x000000280300720c */ /* 0x000fc60003fa4070 */
[----:B------:R-:W-:Y:S02]  /*15e0*/  @!P6 IMAD.IADD R42, R42, 0x1, -R3 ;  /* 0x000000012a2ae824 */ /* 0x000fe400078e0a03 */
[C---:B------:R-:W-:Y:S02]  /*15f0*/  IMAD R46, R3.reuse, R7, R46 ;  /* 0x00000007032e7224 */ /* 0x040fe400078e022e */
[----:B------:R-:W-:Y:S01]  /*1600*/  IMAD.MOV R9, RZ, RZ, -R9 ;  /* 0x000000ffff097224 */ /* 0x000fe200078e0a09 */
[----:B------:R-:W-:Y:S01]  /*1610*/  ISETP.GT.U32.AND P6, PT, R3, R42, PT ;  /* 0x0000002a0300720c */ /* 0x000fe20003fc4070 */
[----:B------:R-:W-:-:S04]  /*1620*/  IMAD.HI.U32 R7, R8, R50, RZ ;  /* 0x0000003208077227 */ /* 0x000fc800078e00ff */
[----:B------:R-:W-:Y:S02]  /*1630*/  IMAD.MOV.U32 R36, RZ, RZ, R10 ;  /* 0x000000ffff247224 */ /* 0x000fe400078e000a */
[C---:B------:R-:W-:Y:S02]  /*1640*/  IMAD R48, R3.reuse, R9, R48 ;  /* 0x0000000903307224 */ /* 0x040fe400078e0230 */
[----:B------:R-:W-:Y:S01]  /*1650*/  @!P5 IMAD.IADD R40, R40, 0x1, -R3 ;  /* 0x000000012828d824 */ /* 0x000fe200078e0a03 */
[C---:B------:R-:W-:Y:S01]  /*1660*/  ISETP.GT.U32.AND P5, PT, R3.reuse, R46, PT ;  /* 0x0000002e0300720c */ /* 0x040fe20003fa4070 */
[----:B------:R-:W-:Y:S02]  /*1670*/  IMAD.MOV R10, RZ, RZ, -R7 ;  /* 0x000000ffff0a7224 */ /* 0x000fe400078e0a07 */
[----:B------:R-:W-:Y:S01]  /*1680*/  @!P3 IMAD.MOV R40, RZ, RZ, -R40 ;  /* 0x000000ffff28b224 */ /* 0x000fe200078e0a28 */
[C---:B------:R-:W-:Y:S01]  /*1690*/  ISETP.GT.U32.AND P3, PT, R3.reuse, R48, PT ;  /* 0x000000300300720c */ /* 0x040fe20003f64070 */
[----:B------:R-:W-:-:S02]  /*16a0*/  IMAD R50, R3, R10, R50 ;  /* 0x0000000a03327224 */ /* 0x000fc400078e0232 */
[----:B------:R-:W-:Y:S02]  /*16b0*/  @!P6 IMAD.IADD R42, R42, 0x1, -R3 ;  /* 0x000000012a2ae824 */ /* 0x000fe400078e0a03 */
[----:B------:R-:W-:Y:S01]  /*16c0*/  @!P0 IMAD.MOV R36, RZ, RZ, -R36 ;  /* 0x000000ffff248224 */ /* 0x000fe200078e0a24 */
[----:B------:R-:W-:Y:S01]  /*16d0*/  ISETP.GT.U32.AND P6, PT, R3, R50, PT ;  /* 0x000000320300720c */ /* 0x000fe20003fc4070 */
[----:B------:R-:W-:Y:S01]  /*16e0*/  IMAD.HI.U32 R7, R8, R54, RZ ;  /* 0x0000003608077227 */ /* 0x000fe200078e00ff */
[----:B------:R-:W-:Y:S02]  /*16f0*/  ISETP.GE.AND P0, PT, R11, RZ, PT ;  /* 0x000000ff0b00720c */ /* 0x000fe40003f06270 */
[----:B------:R-:W-:Y:S01]  /*1700*/  LOP3.LUT R11, R27, 0x12, RZ, 0xfc, !PT ;  /* 0x000000121b0b7812 */ /* 0x000fe200078efcff */
[----:B------:R-:W-:Y:S02]  /*1710*/  IMAD.MOV R7, RZ, RZ, -R7 ;  /* 0x000000ffff077224 */ /* 0x000fe400078e0a07 */
[----:B------:R-:W-:Y:S01]  /*1720*/  @!P3 IMAD.IADD R48, R48, 0x1, -R3 ;  /* 0x000000013030b824 */ /* 0x000fe200078e0a03 */
[----:B------:R-:W-:Y:S01]  /*1730*/  IABS R56, R11 ;  /* 0x0000000b00387213 */ /* 0x000fe20000000000 */
[----:B------:R-:W-:-:S02]  /*1740*/  IMAD R54, R3, R7, R54 ;  /* 0x0000000703367224 */ /* 0x000fc400078e0236 */
[--C-:B------:R-:W-:Y:S01]  /*1750*/  @!P5 IMAD.IADD R46, R46, 0x1, -R3.reuse ;  /* 0x000000012e2ed824 */ /* 0x100fe200078e0a03 */
[C---:B------:R-:W-:Y:S01]  /*1760*/  ISETP.GT.U32.AND P3, PT, R3.reuse, R48, PT ;  /* 0x000000300300720c */ /* 0x040fe20003f64070 */
[----:B------:R-:W-:Y:S02]  /*1770*/  @!P6 IMAD.IADD R50, R50, 0x1, -R3 ;  /* 0x000000013232e824 */ /* 0x000fe400078e0a03 */
[C---:B------:R-:W-:Y:S01]  /*1780*/  IMAD.HI.U32 R7, R8.reuse, R56, RZ ;  /* 0x0000003808077227 */ /* 0x040fe200078e00ff */
[C---:B------:R-:W-:Y:S02]  /*1790*/  ISETP.GT.U32.AND P5, PT, R3.reuse, R46, PT ;  /* 0x0000002e0300720c */ /* 0x040fe40003fa4070 */
[----:B------:R-:W-:Y:S01]  /*17a0*/  ISETP.GT.U32.AND P6, PT, R3, R50, PT ;  /* 0x000000320300720c */ /* 0x000fe20003fc4070 */
[----:B------:R-:W-:Y:S02]  /*17b0*/  IMAD.MOV R7, RZ, RZ, -R7 ;  /* 0x000000ffff077224 */ /* 0x000fe400078e0a07 */
[----:B------:R-:W-:-:S04]  /*17c0*/  IMAD.HI.U32 R9, R8, R52, RZ ;  /* 0x0000003408097227 */ /* 0x000fc800078e00ff */
[C---:B------:R-:W-:Y:S02]  /*17d0*/  IMAD R56, R3.reuse, R7, R56 ;  /* 0x0000000703387224 */ /* 0x040fe400078e0238 */
[----:B------:R-:W-:Y:S01]  /*17e0*/  @!P3 IMAD.IADD R48, R48, 0x1, -R3 ;  /* 0x000000013030b824 */ /* 0x000fe200078e0a03 */
[C---:B------:R-:W-:Y:S01]  /*17f0*/  ISETP.GT.U32.AND P3, PT, R3.reuse, R54, PT ;  /* 0x000000360300720c */ /* 0x040fe20003f64070 */
[----:B------:R-:W-:Y:S02]  /*1800*/  IMAD.MOV R9, RZ, RZ, -R9 ;  /* 0x000000ffff097224 */ /* 0x000fe400078e0a09 */
[----:B------:R-:W-:Y:S01]  /*1810*/  @!P6 IMAD.IADD R50, R50, 0x1, -R3 ;  /* 0x000000013232e824 */ /* 0x000fe200078e0a03 */
[C---:B------:R-:W-:Y:S01]  /*1820*/  ISETP.GT.U32.AND P6, PT, R3.reuse, R56, PT ;  /* 0x000000380300720c */ /* 0x040fe20003fc4070 */
[----:B------:R-:W-:Y:S02]  /*1830*/  IMAD R52, R3, R9, R52 ;  /* 0x0000000903347224 */ /* 0x000fe400078e0234 */
[----:B------:R-:W-:-:S04]  /*1840*/  IMAD.HI.U32 R9, R8, R62, RZ ;  /* 0x0000003e08097227 */ /* 0x000fc800078e00ff */
[----:B------:R-:W-:Y:S02]  /*1850*/  IMAD.MOV R9, RZ, RZ, -R9 ;  /* 0x000000ffff097224 */ /* 0x000fe400078e0a09 */
[--C-:B------:R-:W-:Y:S02]  /*1860*/  @!P3 IMAD.IADD R54, R54, 0x1, -R3.reuse ;  /* 0x000000013636b824 */ /* 0x100fe400078e0a03 */
[--C-:B------:R-:W-:Y:S01]  /*1870*/  @!P5 IMAD.IADD R46, R46, 0x1, -R3.reuse ;  /* 0x000000012e2ed824 */ /* 0x100fe200078e0a03 */
[C---:B------:R-:W-:Y:S01]  /*1880*/  ISETP.GT.U32.AND P5, PT, R3.reuse, R52, PT ;  /* 0x000000340300720c */ /* 0x040fe20003fa4070 */
[----:B------:R-:W-:Y:S01]  /*1890*/  @!P6 IMAD.IADD R56, R56, 0x1, -R3 ;  /* 0x000000013838e824 */ /* 0x000fe200078e0a03 */
[----:B------:R-:W-:Y:S01]  /*18a0*/  ISETP.GT.U32.AND P6, PT, R3, R54, PT ;  /* 0x000000360300720c */ /* 0x000fe20003fc4070 */
[----:B------:R-:W-:-:S04]  /*18b0*/  IMAD.HI.U32 R7, R8, R58, RZ ;  /* 0x0000003a08077227 */ /* 0x000fc800078e00ff */
[----:B------:R-:W-:Y:S02]  /*18c0*/  IMAD R62, R3, R9, R62 ;  /* 0x00000009033e7224 */ /* 0x000fe400078e023e */
[----:B------:R-:W-:-:S04]  /*18d0*/  IMAD.HI.U32 R10, R8, R64, RZ ;  /* 0x00000040080a7227 */ /* 0x000fc800078e00ff */
[----:B------:R-:W-:Y:S02]  /*18e0*/  IMAD.MOV R7, RZ, RZ, -R7 ;  /* 0x000000ffff077224 */ /* 0x000fe400078e0a07 */
[----:B------:R-:W-:Y:S01]  /*18f0*/  @!P6 IMAD.IADD R54, R54, 0x1, -R3 ;  /* 0x000000013636e824 */ /* 0x000fe200078e0a03 */
[C---:B------:R-:W-:Y:S01]  /*1900*/  ISETP.GT.U32.AND P6, PT, R3.reuse, R62, PT ;  /* 0x0000003e0300720c */ /* 0x040fe20003fc4070 */
[----:B------:R-:W-:Y:S02]  /*1910*/  IMAD.MOV R10, RZ, RZ, -R10 ;  /* 0x000000ffff0a7224 */ /* 0x000fe400078e0a0a */
[C---:B------:R-:W-:Y:S02]  /*1920*/  IMAD R58, R3.reuse, R7, R58 ;  /* 0x00000007033a7224 */ /* 0x040fe400078e023a */
[----:B------:R-:W-:Y:S01]  /*1930*/  @!P4 IMAD.MOV R42, RZ, RZ, -R42 ;  /* 0x000000ffff2ac224 */ /* 0x000fe200078e0a2a */
[----:B------:R-:W-:Y:S01]  /*1940*/  ISETP.GT.U32.AND P4, PT, R3, R56, PT ;  /* 0x000000380300720c */ /* 0x000fe20003f84070 */
[----:B------:R-:W-:-:S04]  /*1950*/  IMAD.HI.U32 R7, R8, R66, RZ ;  /* 0x0000004208077227 */ /* 0x000fc800078e00ff */
[----:B------:R-:W-:Y:S02]  /*1960*/  IMAD R64, R3, R10, R64 ;  /* 0x0000000a03407224 */ /* 0x000fe400078e0240 */
[----:B------:R-:W-:Y:S02]  /*1970*/  IMAD.MOV R10, RZ, RZ, -R7 ;  /* 0x000000ffff0a7224 */ /* 0x000fe400078e0a07 */
[--C-:B------:R-:W-:Y:S01]  /*1980*/  @!P5 IMAD.IADD R52, R52, 0x1, -R3.reuse ;  /* 0x000000013434d824 */ /* 0x100fe200078e0a03 */
[----:B------:R-:W-:Y:S01]  /*1990*/  ISETP.GE.AND P5, PT, R15, RZ, PT ;  /* 0x000000ff0f00720c */ /* 0x000fe20003fa6270 */
[C---:B------:R-:W-:Y:S02]  /*19a0*/  IMAD R66, R3.reuse, R10, R66 ;  /* 0x0000000a03427224 */ /* 0x040fe400078e0242 */
[--C-:B------:R-:W-:Y:S01]  /*19b0*/  @!P6 IMAD.IADD R62, R62, 0x1, -R3.reuse ;  /* 0x000000013e3ee824 */ /* 0x100fe200078e0a03 */
[C---:B------:R-:W-:Y:S01]  /*19c0*/  ISETP.GT.U32.AND P3, PT, R3.reuse, R52, PT ;  /* 0x000000340300720c */ /* 0x040fe20003f64070 */
[----:B------:R-:W-:Y:S01]  /*19d0*/  @!P4 IMAD.IADD R56, R56, 0x1, -R3 ;  /* 0x000000013838c824 */ /* 0x000fe200078e0a03 */
[C---:B------:R-:W-:Y:S01]  /*19e0*/  ISETP.GT.U32.AND P6, PT, R3.reuse, R66, PT ;  /* 0x000000420300720c */ /* 0x040fe20003fc4070 */
[----:B------:R-:W-:Y:S01]  /*19f0*/  IMAD.HI.U32 R7, R8, R68, RZ ;  /* 0x0000004408077227 */ /* 0x000fe200078e00ff */
[----:B------:R-:W-:-:S03]  /*1a00*/  ISETP.GT.U32.AND P4, PT, R3, R64, PT ;  /* 0x000000400300720c */ /* 0x000fc60003f84070 */
[----:B------:R-:W-:Y:S02]  /*1a10*/  IMAD.MOV R7, RZ, RZ, -R7 ;  /* 0x000000ffff077224 */ /* 0x000fe400078e0a07 */
[----:B------:R-:W-:-:S04]  /*1a20*/  IMAD.HI.U32 R9, R8, R70, RZ ;  /* 0x0000004608097227 */ /* 0x000fc800078e00ff */
[C---:B------:R-:W-:Y:S02]  /*1a30*/  IMAD R68, R3.reuse, R7, R68 ;  /* 0x0000000703447224 */ /* 0x040fe400078e0244 */
[--C-:B------:R-:W-:Y:S01]  /*1a40*/  @!P3 IMAD.IADD R52, R52, 0x1, -R3.reuse ;  /* 0x000000013434b824 */ /* 0x100fe200078e0a03 */
[C---:B------:R-:W-:Y:S01]  /*1a50*/  ISETP.GT.U32.AND P3, PT, R3.reuse, R58, PT ;  /* 0x0000003a0300720c */ /* 0x040fe20003f64070 */
[--C-:B------:R-:W-:Y:S01]  /*1a60*/  @!P6 IMAD.IADD R66, R66, 0x1, -R3.reuse ;  /* 0x000000014242e824 */ /* 0x100fe200078e0a03 */
[----:B------:R-:W-:Y:S01]  /*1a70*/  ISETP.GT.U32.AND P6, PT, R3, R68, PT ;  /* 0x000000440300720c */ /* 0x000fe20003fc4070 */
[----:B------:R-:W-:Y:S01]  /*1a80*/  @!P4 IMAD.IADD R64, R64, 0x1, -R3 ;  /* 0x000000014040c824 */ /* 0x000fe200078e0a03 */
[----:B------:R-:W-:Y:S01]  /*1a90*/  ISETP.GE.AND P4, PT, R11, RZ, PT ;  /* 0x000000ff0b00720c */ /* 0x000fe20003f86270 */
[----:B------:R-:W-:Y:S01]  /*1aa0*/  IMAD.MOV R9, RZ, RZ, -R9 ;  /* 0x000000ffff097224 */ /* 0x000fe200078e0a09 */
[----:B------:R-:W-:Y:S01]  /*1ab0*/  LEA.HI R11, R0, R5, RZ, 0x1a ;  /* 0x00000005000b7211 */ /* 0x000fe200078fd0ff */
[----:B------:R-:W-:-:S04]  /*1ac0*/  IMAD.HI.U32 R10, R8, R72, RZ ;  /* 0x00000048080a7227 */ /* 0x000fc800078e00ff */
[C---:B------:R-:W-:Y:S02]  /*1ad0*/  VIADD R29, R11.reuse, 0x3e ;  /* 0x0000003e0b1d7836 */ /* 0x040fe40000000000 */
[----:B------:R-:W-:Y:S02]  /*1ae0*/  VIADD R33, R11, 0x1e ;  /* 0x0000001e0b217836 */ /* 0x000fe40000000000 */
[----:B------:R-:W-:Y:S02]  /*1af0*/  IMAD R70, R3, R9, R70 ;  /* 0x0000000903467224 */ /* 0x000fe400078e0246 */
[--C-:B------:R-:W-:Y:S01]  /*1b00*/  @!P3 IMAD.IADD R58, R58, 0x1, -R3.reuse ;  /* 0x000000013a3ab824 */ /* 0x100fe200078e0a03 */
[----:B------:R-:W-:Y:S01]  /*1b10*/  ISETP.GE.AND P3, PT, R17, RZ, PT ;  /* 0x000000ff1100720c */ /* 0x000fe20003f66270 */
[C---:B------:R-:W-:Y:S01]  /*1b20*/  VIADD R31, R11.reuse, 0x2e ;  /* 0x0000002e0b1f7836 */ /* 0x040fe20000000000 */
[----:B------:R-:W-:Y:S01]  /*1b30*/  IABS R17, R29 ;  /* 0x0000001d00117213 */ /* 0x000fe20000000000 */
[----:B------:R-:W-:Y:S01]  /*1b40*/  IMAD.MOV R10, RZ, RZ, -R10 ;  /* 0x000000ffff0a7224 */ /* 0x000fe200078e0a0a */
[----:B------:R-:W-:Y:S01]  /*1b50*/  IABS R21, R33 ;  /* 0x0000002100157213 */ /* 0x000fe20000000000 */
[----:B------:R-:W-:Y:S01]  /*1b60*/  VIADD R11, R11, 0xe ;  /* 0x0000000e0b0b7836 */ /* 0x000fe20000000000 */
[----:B------:R-:W-:Y:S01]  /*1b70*/  IABS R19, R31 ;  /* 0x0000001f00137213 */ /* 0x000fe20000000000 */
[----:B------:R-:W-:Y:S01]  /*1b80*/  @!P6 IMAD.IADD R68, R68, 0x1, -R3 ;  /* 0x000000014444e824 */ /* 0x000fe200078e0a03 */
[C---:B------:R-:W-:Y:S01]  /*1b90*/  ISETP.GT.U32.AND P6, PT, R3.reuse, R70, PT ;  /* 0x000000460300720c */ /* 0x040fe20003fc4070 */
[----:B------:R-:W-:Y:S01]  /*1ba0*/  IMAD R72, R3, R10, R72 ;  /* 0x0000000a03487224 */ /* 0x000fe200078e0248 */
[----:B------:R-:W-:Y:S01]  /*1bb0*/  IABS R23, R11 ;  /* 0x0000000b00177213 */ /* 0x000fe20000000000 */
[----:B------:R-:W-:-:S04]  /*1bc0*/  IMAD.HI.U32 R7, R8, R17, RZ ;  /* 0x0000001108077227 */ /* 0x000fc800078e00ff */
[----:B------:R-:W-:-:S04]  /*1bd0*/  IMAD.HI.U32 R10, R8, R21, RZ ;  /* 0x00000015080a7227 */ /* 0x000fc800078e00ff */
[----:B------:R-:W-:Y:S01]  /*1be0*/  @!P2 IMAD.MOV R46, RZ, RZ, -R46 ;  /* 0x000000ffff2ea224 */ /* 0x000fe200078e0a2e */
[C---:B------:R-:W-:Y:S01]  /*1bf0*/  ISETP.GT.U32.AND P2, PT, R3.reuse, R58, PT ;  /* 0x0000003a0300720c */ /* 0x040fe20003f44070 */
[----:B------:R-:W-:Y:S02]  /*1c00*/  IMAD.MOV R44, RZ, RZ, -R7 ;  /* 0x000000ffff2c7224 */ /* 0x000fe400078e0a07 */
[----:B------:R-:W-:Y:S01]  /*1c10*/  @!P1 IMAD.MOV R48, RZ, RZ, -R48 ;  /* 0x000000ffff309224 */ /* 0x000fe200078e0a30 */
[C---:B------:R-:W-:Y:S01]  /*1c20*/  ISETP.GT.U32.AND P1, PT, R3.reuse, R62, PT ;  /* 0x0000003e0300720c */ /* 0x040fe20003f24070 */
[----:B------:R-:W-:Y:S01]  /*1c30*/  @!P0 IMAD.MOV R50, RZ, RZ, -R50 ;  /* 0x000000ffff328224 */ /* 0x000fe200078e0a32 */
[C---:B------:R-:W-:Y:S01]  /*1c40*/  ISETP.GT.U32.AND P0, PT, R3.reuse, R64, PT ;  /* 0x000000400300720c */ /* 0x040fe20003f04070 */
[----:B------:R-:W-:Y:S01]  /*1c50*/  @!P5 IMAD.MOV R52, RZ, RZ, -R52 ;  /* 0x000000ffff34d224 */ /* 0x000fe200078e0a34 */
[----:B------:R-:W-:Y:S01]  /*1c60*/  ISETP.GT.U32.AND P5, PT, R3, R66, PT ;  /* 0x000000420300720c */ /* 0x000fe20003fa4070 */
[----:B------:R-:W-:-:S04]  /*1c70*/  IMAD.HI.U32 R9, R8, R19, RZ ;  /* 0x0000001308097227 */ /* 0x000fc800078e00ff */
[----:B------:R-:W-:Y:S02]  /*1c80*/  IMAD.MOV R74, RZ, RZ, -R10 ;  /* 0x000000ffff4a7224 */ /* 0x000fe400078e0a0a */
[----:B------:R-:W-:-:S04]  /*1c90*/  IMAD.HI.U32 R15, R8, R23, RZ ;  /* 0x00000017080f7227 */ /* 0x000fc800078e00ff */
[----:B------:R-:W-:-:S04]  /*1ca0*/  IMAD.HI.U32 R7, R8, R25, RZ ;  /* 0x0000001908077227 */ /* 0x000fc800078e00ff */
[C---:B------:R-:W-:Y:S02]  /*1cb0*/  IMAD R10, R3.reuse, R44, R17 ;  /* 0x0000002c030a7224 */ /* 0x040fe400078e0211 */
[----:B------:R-:W-:Y:S02]  /*1cc0*/  IMAD.MOV R60, RZ, RZ, -R9 ;  /* 0x000000ffff3c7224 */ /* 0x000fe400078e0a09 */
[----:B------:R-:W-:Y:S02]  /*1cd0*/  IMAD R44, R3, R74, R21 ;  /* 0x0000004a032c7224 */ /* 0x000fe400078e0215 */
[----:B------:R-:W-:Y:S02]  /*1ce0*/  IMAD.MOV R76, RZ, RZ, -R15 ;  /* 0x000000ffff4c7224 */ /* 0x000fe400078e0a0f */
[----:B------:R-:W-:Y:S01]  /*1cf0*/  IMAD.MOV R74, RZ, RZ, -R7 ;  /* 0x000000ffff4a7224 */ /* 0x000fe200078e0a07 */
[----:B------:R-:W-:Y:S01]  /*1d00*/  SHF.R.S32.HI R7, RZ, 0x1f, R20 ;  /* 0x0000001fff077819 */ /* 0x000fe20000011414 */
[----:B------:R-:W-:-:S02]  /*1d10*/  @!P6 IMAD.IADD R70, R70, 0x1, -R3 ;  /* 0x000000014646e824 */ /* 0x000fc400078e0a03 */
[----:B------:R-:W-:Y:S01]  /*1d20*/  IMAD R8, R3, R60, R19 ;  /* 0x0000003c03087224 */ /* 0x000fe200078e0213 */
[----:B------:R-:W-:Y:S01]  /*1d30*/  LEA.HI R20, R7, R20, RZ, 0x6 ;  /* 0x0000001407147211 */ /* 0x000fe200078f30ff */
[C---:B------:R-:W-:Y:S01]  /*1d40*/  IMAD R60, R3.reuse, R76, R23 ;  /* 0x0000004c033c7224 */ /* 0x040fe200078e0217 */
[C---:B------:R-:W-:Y:S01]  /*1d50*/  ISETP.GT.U32.AND P6, PT, R3.reuse, R70, PT ;  /* 0x000000460300720c */ /* 0x040fe20003fc4070 */
[----:B------:R-:W-:Y:S01]  /*1d60*/  @!P3 IMAD.MOV R54, RZ, RZ, -R54 ;  /* 0x000000ffff36b224 */ /* 0x000fe200078e0a36 */
[C---:B------:R-:W-:Y:S01]  /*1d70*/  ISETP.GT.U32.AND P3, PT, R3.reuse, R68, PT ;  /* 0x000000440300720c */ /* 0x040fe20003f64070 */
[C---:B------:R-:W-:Y:S01]  /*1d80*/  IMAD R74, R3.reuse, R74, R25 ;  /* 0x0000004a034a7224 */ /* 0x040fe200078e0219 */
[----:B------:R-:W-:Y:S01]  /*1d90*/  CS2R R76, SRZ ;  /* 0x00000000004c7805 */ /* 0x000fe2000001ff00 */
[----:B------:R-:W-:Y:S01]  /*1da0*/  @!P4 IMAD.MOV R56, RZ, RZ, -R56 ;  /* 0x000000ffff38c224 */ /* 0x000fe200078e0a38 */
[C---:B------:R-:W-:Y:S01]  /*1db0*/  ISETP.GT.U32.AND P4, PT, R3.reuse, R10, PT ;  /* 0x0000000a0300720c */ /* 0x040fe20003f84070 */
[--C-:B------:R-:W-:Y:S01]  /*1dc0*/  @!P2 IMAD.IADD R58, R58, 0x1, -R3.reuse ;  /* 0x000000013a3aa824 */ /* 0x100fe200078e0a03 */
[C---:B------:R-:W-:Y:S01]  /*1dd0*/  ISETP.GT.U32.AND P2, PT, R3.reuse, R8, PT ;  /* 0x000000080300720c */ /* 0x040fe20003f44070 */
[--C-:B------:R-:W-:Y:S01]  /*1de0*/  @!P1 IMAD.IADD R62, R62, 0x1, -R3.reuse ;  /* 0x000000013e3e9824 */ /* 0x100fe200078e0a03 */
[C---:B------:R-:W-:Y:S01]  /*1df0*/  ISETP.GT.U32.AND P1, PT, R3.reuse, R44, PT ;  /* 0x0000002c0300720c */ /* 0x040fe20003f24070 */
[--C-:B------:R-:W-:Y:S01]  /*1e00*/  @!P0 IMAD.IADD R64, R64, 0x1, -R3.reuse ;  /* 0x0000000140408824 */ /* 0x100fe200078e0a03 */
[C---:B------:R-:W-:Y:S01]  /*1e10*/  ISETP.GT.U32.AND P0, PT, R3.reuse, R60, PT ;  /* 0x0000003c0300720c */ /* 0x040fe20003f04070 */
[--C-:B------:R-:W-:Y:S01]  /*1e20*/  @!P5 IMAD.IADD R66, R66, 0x1, -R3.reuse ;  /* 0x000000014242d824 */ /* 0x100fe200078e0a03 */
[----:B------:R-:W-:Y:S01]  /*1e30*/  ISETP.GT.U32.AND P5, PT, R3, R74, PT ;  /* 0x0000004a0300720c */ /* 0x000fe20003fa4070 */
[--C-:B------:R-:W-:Y:S01]  /*1e40*/  @!P3 IMAD.IADD R68, R68, 0x1, -R3.reuse ;  /* 0x000000014444b824 */ /* 0x100fe200078e0a03 */
[----:B------:R-:W-:Y:S01]  /*1e50*/  ISETP.GE.AND P3, PT, R35, RZ, PT ;  /* 0x000000ff2300720c */ /* 0x000fe20003f66270 */
[--C-:B------:R-:W-:Y:S01]  /*1e60*/  @!P6 IMAD.IADD R70, R70, 0x1, -R3.reuse ;  /* 0x000000014646e824 */ /* 0x100fe200078e0a03 */
[----:B------:R-:W-:Y:S01]  /*1e70*/  ISETP.GT.U32.AND P6, PT, R3, R72, PT ;  /* 0x000000480300720c */ /* 0x000fe20003fc4070 */
[--C-:B------:R-:W-:Y:S01]  /*1e80*/  @!P4 IMAD.IADD R10, R10, 0x1, -R3.reuse ;  /* 0x000000010a0ac824 */ /* 0x100fe200078e0a03 */
[----:B------:R-:W-:Y:S01]  /*1e90*/  ISETP.GE.AND P4, PT, R37, RZ, PT ;  /* 0x000000ff2500720c */ /* 0x000fe20003f86270 */
        /* <DEDUP_REMOVED lines=8> */
[----:B------:R-:W-:Y:S01]  /*1f20*/  @!P3 IMAD.MOV R58, RZ, RZ, -R58 ;  /* 0x000000ffff3ab224 */ /* 0x000fe200078e0a3a */
[C---:B------:R-:W-:Y:S01]  /*1f30*/  ISETP.GT.U32.AND P3, PT, R3.reuse, R10, PT ;  /* 0x0000000a0300720c */ /* 0x040fe20003f64070 */
[--C-:B------:R-:W-:Y:S01]  /*1f40*/  @!P6 IMAD.IADD R72, R72, 0x1, -R3.reuse ;  /* 0x000000014848e824 */ /* 0x100fe200078e0a03 */
[C---:B------:R-:W-:Y:S01]  /*1f50*/  ISETP.GT.U32.AND P6, PT, R3.reuse, R74, PT ;  /* 0x0000004a0300720c */ /* 0x040fe20003fc4070 */
[----:B------:R-:W-:Y:S01]  /*1f60*/  @!P4 IMAD.MOV R62, RZ, RZ, -R62 ;  /* 0x000000ffff3ec224 */ /* 0x000fe200078e0a3e */
[C---:B------:R-:W-:Y:S01]  /*1f70*/  ISETP.GT.U32.AND P4, PT, R3.reuse, R8, PT ;  /* 0x000000080300720c */ /* 0x040fe20003f84070 */
[----:B------:R-:W-:Y:S01]  /*1f80*/  @!P2 IMAD.MOV R64, RZ, RZ, -R64 ;  /* 0x000000ffff40a224 */ /* 0x000fe200078e0a40 */
[C---:B------:R-:W-:Y:S01]  /*1f90*/  ISETP.GT.U32.AND P2, PT, R3.reuse, R44, PT ;  /* 0x0000002c0300720c */ /* 0x040fe20003f44070 */
[----:B------:R-:W-:Y:S01]  /*1fa0*/  @!P1 IMAD.MOV R66, RZ, RZ, -R66 ;  /* 0x000000ffff429224 */ /* 0x000fe200078e0a42 */
[C---:B------:R-:W-:Y:S01]  /*1fb0*/  ISETP.GT.U32.AND P1, PT, R3.reuse, R60, PT ;  /* 0x0000003c0300720c */ /* 0x040fe20003f24070 */
[----:B------:R-:W-:Y:S01]  /*1fc0*/  @!P0 IMAD.MOV R68, RZ, RZ, -R68 ;  /* 0x000000ffff448224 */ /* 0x000fe200078e0a44 */
[----:B------:R-:W-:Y:S01]  /*1fd0*/  ISETP.GT.U32.AND P0, PT, R3, R72, PT ;  /* 0x000000480300720c */ /* 0x000fe20003f04070 */
        /* <DEDUP_REMOVED lines=13> */
[----:B------:R-:W-:Y:S01]  /*20b0*/  ISETP.NE.AND P0, PT, R13, RZ, PT ;  /* 0x000000ff0d00720c */ /* 0x000fe20003f05270 */
[----:B------:R-:W-:Y:S01]  /*20c0*/  @!P5 IMAD.MOV R10, RZ, RZ, -R10 ;  /* 0x000000ffff0ad224 */ /* 0x000fe200078e0a0a */
[----:B------:R-:W-:Y:S01]  /*20d0*/  LOP3.LUT R3, RZ, R13, RZ, 0x33, !PT ;  /* 0x0000000dff037212 */ /* 0x000fe200078e33ff */
[----:B------:R-:W-:Y:S01]  /*20e0*/  @!P3 IMAD.MOV R8, RZ, RZ, -R8 ;  /* 0x000000ffff08b224 */ /* 0x000fe200078e0a08 */
[----:B------:R-:W0:Y:S01]  /*20f0*/  LDC R13, c[0x0][0x238] ;  /* 0x00008e00ff0d7b82 */ /* 0x000e220000000800 */
[----:B------:R-:W-:Y:S01]  /*2100*/  @!P6 IMAD.MOV R72, RZ, RZ, -R72 ;  /* 0x000000ffff48e224 */ /* 0x000fe200078e0a48 */
[C---:B------:R-:W-:Y:S01]  /*2110*/  SEL R10, R3.reuse, R10, !P0 ;  /* 0x0000000a030a7207 */ /* 0x040fe20004000000 */
[----:B------:R-:W-:Y:S01]  /*2120*/  @!P4 IMAD.MOV R44, RZ, RZ, -R44 ;  /* 0x000000ffff2cc224 */ /* 0x000fe200078e0a2c */
[C---:B------:R-:W-:Y:S01]  /*2130*/  SEL R14, R3.reuse, R14, !P0 ;  /* 0x0000000e030e7207 */ /* 0x040fe20004000000 */
[----:B------:R-:W-:Y:S01]  /*2140*/  @!P2 IMAD.MOV R60, RZ, RZ, -R60 ;  /* 0x000000ffff3ca224 */ /* 0x000fe200078e0a3c */
[C---:B------:R-:W-:Y:S01]  /*2150*/  SEL R7, R3.reuse, R16, !P0 ;  /* 0x0000001003077207 */ /* 0x040fe20004000000 */
[----:B------:R-:W-:Y:S01]  /*2160*/  IMAD R10, R10, UR4, RZ ;  /* 0x000000040a0a7c24 */ /* 0x000fe2000f8e02ff */
[C---:B------:R-:W-:Y:S01]  /*2170*/  SEL R22, R3.reuse, R22, !P0 ;  /* 0x0000001603167207 */ /* 0x040fe20004000000 */
[----:B------:R-:W-:Y:S01]  /*2180*/  @!P1 IMAD.MOV R74, RZ, RZ, -R74 ;  /* 0x000000ffff4a9224 */ /* 0x000fe200078e0a4a */
[C---:B------:R-:W-:Y:S01]  /*2190*/  SEL R24, R3.reuse, R24, !P0 ;  /* 0x0000001803187207 */ /* 0x040fe20004000000 */
[----:B------:R-:W-:Y:S01]  /*21a0*/  IMAD R14, R14, UR4, RZ ;  /* 0x000000040e0e7c24 */ /* 0x000fe2000f8e02ff */
[----:B------:R-:W-:Y:S01]  /*21b0*/  SEL R26, R3, R26, !P0 ;  /* 0x0000001a031a7207 */ /* 0x000fe20004000000 */
[----:B------:R-:W-:Y:S01]  /*21c0*/  IMAD R7, R7, UR4, RZ ;  /* 0x0000000407077c24 */ /* 0x000fe2000f8e02ff */
[C---:B------:R-:W-:Y:S01]  /*21d0*/  SEL R28, R3.reuse, R28, !P0 ;  /* 0x0000001c031c7207 */ /* 0x040fe20004000000 */
        /* <DEDUP_REMOVED lines=13> */
[----:B------:R-:W-:Y:S01]  /*22b0*/  IADD3 R16, P1, R6, UR6, RZ ;  /* 0x0000000606107c10 */ /* 0x000fe2000ff3e0ff */
[----:B------:R-:W-:Y:S01]  /*22c0*/  IMAD R34, R34, UR4, RZ ;  /* 0x0000000422227c24 */ /* 0x000fe2000f8e02ff */
[----:B------:R-:W-:Y:S01]  /*22d0*/  SHF.R.S32.HI R219, RZ, 0x1f, R10 ;  /* 0x0000001fffdb7819 */ /* 0x000fe2000001140a */
[----:B------:R-:W-:Y:S01]  /*22e0*/  IMAD R36, R36, UR4, RZ ;  /* 0x0000000424247c24 */ /* 0x000fe2000f8e02ff */
[----:B------:R-:W-:Y:S01]  /*22f0*/  IADD3 R11, P4, R10, UR8, RZ ;  /* 0x000000080a0b7c10 */ /* 0x000fe2000ff9e0ff */
[----:B------:R-:W-:Y:S01]  /*2300*/  IMAD R38, R38, UR4, RZ ;  /* 0x0000000426267c24 */ /* 0x000fe2000f8e02ff */
[C---:B------:R-:W-:Y:S01]  /*2310*/  SEL R12, R3.reuse, R12, !P0 ;  /* 0x0000000c030c7207 */ /* 0x040fe20004000000 */
[----:B------:R-:W-:Y:S01]  /*2320*/  ULDC UR6, c[0x0][0x23c] ;  /* 0x00008f0000067ab9 */ /* 0x000fe20000000800 */
[C---:B------:R-:W-:Y:S01]  /*2330*/  SEL R40, R3.reuse, R40, !P0 ;  /* 0x0000002803287207 */ /* 0x040fe20004000000 */
[----:B------:R-:W-:Y:S01]  /*2340*/  USHF.L.U32 UR24, UR6, 0x6, URZ ;  /* 0x0000000606187899 */ /* 0x000fe2000800063f */
        /* <DEDUP_REMOVED lines=32> */
[----:B------:R-:W-:Y:S01]  /*2550*/  SEL R3, R3, R74, !P0 ;  /* 0x0000004a03037207 */ /* 0x000fe20004000000 */
[----:B------:R-:W-:Y:S01]  /*2560*/  IMAD R70, R70, UR4, RZ ;  /* 0x0000000446467c24 */ /* 0x000fe2000f8e02ff */
[----:B------:R-:W-:Y:S01]  /*2570*/  LEA.HI.X.SX32 R203, R6, UR7, 0x1, P1 ;  /* 0x0000000706cb7c11 */ /* 0x000fe200088f0eff */
[----:B------:R-:W-:Y:S01]  /*2580*/  IMAD.SHL.U32 R6, R0, 0x8, RZ ;  /* 0x0000000800067824 */ /* 0x000fe200078e00ff */
[----:B------:R-:W-:Y:S01]  /*2590*/  IADD3.X R219, R219, UR9, RZ, P4, !PT ;  /* 0x00000009dbdb7c10 */ /* 0x000fe2000a7fe4ff */
[----:B------:R-:W-:Y:S01]  /*25a0*/  IMAD R72, R72, UR4, RZ ;  /* 0x0000000448487c24 */ /* 0x000fe2000f8e02ff */
[----:B------:R-:W-:Y:S01]  /*25b0*/  SHF.R.S32.HI R195, RZ, 0x1f, R14 ;  /* 0x0000001fffc37819 */ /* 0x000fe2000001140e */
[----:B------:R-:W-:Y:S01]  /*25c0*/  IMAD R15, R3, UR4, RZ ;  /* 0x00000004030f7c24 */ /* 0x000fe2000f8e02ff */
[----:B------:R-:W-:Y:S01]  /*25d0*/  IADD3 R207, P3, R14, UR8, RZ ;  /* 0x000000080ecf7c10 */ /* 0x000fe2000ff7e0ff */
[----:B------:R-:W-:Y:S01]  /*25e0*/  UIADD3 UR4, UR12, 0x2000, URZ ;  /* 0x000020000c047890 */ /* 0x000fe2000fffe03f */
[----:B------:R-:W-:-:S02]  /*25f0*/  SHF.R.S32.HI R191, RZ, 0x1f, R7 ;  /* 0x0000001fffbf7819 */ /* 0x000fc40000011407 */
[----:B------:R-:W-:Y:S02]  /*2600*/  CS2R R74, SRZ ;  /* 0x00000000004a7805 */ /* 0x000fe4000001ff00 */
[----:B------:R-:W-:Y:S01]  /*2610*/  IADD3 R209, P1, R7, UR8, RZ ;  /* 0x0000000807d17c10 */ /* 0x000fe2000ff3e0ff */
[----:B------:R-:W-:Y:S01]  /*2620*/  USHF.R.U32.HI UR4, URZ, 0x4, UR4 ;  /* 0x000000043f047899 */ /* 0x000fe20008011604 */
[----:B------:R-:W-:Y:S01]  /*2630*/  SHF.R.S32.HI R187, RZ, 0x1f, R22 ;  /* 0x0000001fffbb7819 */ /* 0x000fe20000011416 */
[----:B------:R-:W-:Y:S01]  /*2640*/  UMOV UR7, 0x80000020 ;  /* 0x8000002000077882 */ /* 0x000fe20000000000 */
[----:B------:R-:W-:Y:S01]  /*2650*/  IADD3 R211, P0, R22, UR8, RZ ;  /* 0x0000000816d37c10 */ /* 0x000fe2000ff1e0ff */
[----:B------:R-:W-:Y:S01]  /*2660*/  USGXT.U32 UR4, UR4, 0xe ;  /* 0x0000000e0404789a */ /* 0x000fe20008000000 */
[----:B------:R-:W-:Y:S02]  /*2670*/  SHF.R.S32.HI R183, RZ, 0x1f, R24 ;  /* 0x0000001fffb77819 */ /* 0x000fe40000011418 */
[----:B------:R-:W-:-:S02]  /*2680*/  IADD3 R213, P2, R24, UR8, RZ ;  /* 0x0000000818d57c10 */ /* 0x000fc4000ff5e0ff */
[----:B------:R-:W-:Y:S02]  /*2690*/  CS2R R24, SRZ ;  /* 0x0000000000187805 */ /* 0x000fe4000001ff00 */
[----:B------:R-:W-:Y:S01]  /*26a0*/  SHF.R.S32.HI R179, RZ, 0x1f, R26 ;  /* 0x0000001fffb37819 */ /* 0x000fe2000001141a */
[----:B------:R-:W-:Y:S01]  /*26b0*/  UIADD3.64 UR10, UR4, -UR10, URZ ;  /* 0x8000000a040a7297 */ /* 0x000fe2000fffe03f */
[----:B------:R-:W-:Y:S02]  /*26c0*/  IADD3 R215, P5, R26, UR8, RZ ;  /* 0x000000081ad77c10 */ /* 0x000fe4000ffbe0ff */
[----:B------:R-:W-:Y:S02]  /*26d0*/  CS2R R26, SRZ ;  /* 0x00000000001a7805 */ /* 0x000fe4000001ff00 */
[----:B------:R-:W-:Y:S02]  /*26e0*/  SHF.R.S32.HI R175, RZ, 0x1f, R28 ;  /* 0x0000001fffaf7819 */ /* 0x000fe4000001141c */
[----:B------:R-:W-:-:S02]  /*26f0*/  IADD3 R217, P4, R28, UR8, RZ ;  /* 0x000000081cd97c10 */ /* 0x000fc4000ff9e0ff */
[----:B------:R-:W-:Y:S02]  /*2700*/  CS2R R28, SRZ ;  /* 0x00000000001c7805 */ /* 0x000fe4000001ff00 */
[----:B------:R-:W-:Y:S02]  /*2710*/  IADD3.X R195, R195, UR9, RZ, P3, !PT ;  /* 0x00000009c3c37c10 */ /* 0x000fe40009ffe4ff */
[----:B------:R-:W-:Y:S02]  /*2720*/  IADD3.X R191, R191, UR9, RZ, P1, !PT ;  /* 0x00000009bfbf7c10 */ /* 0x000fe40008ffe4ff */
[----:B------:R-:W-:Y:S02]  /*2730*/  IADD3.X R187, R187, UR9, RZ, P0, !PT ;  /* 0x00000009bbbb7c10 */ /* 0x000fe400087fe4ff */
[----:B------:R-:W-:Y:S02]  /*2740*/  IADD3.X R183, R183, UR9, RZ, P2, !PT ;  /* 0x00000009b7b77c10 */ /* 0x000fe400097fe4ff */
[----:B------:R-:W-:-:S02]  /*2750*/  IADD3.X R179, R179, UR9, RZ, P5, !PT ;  /* 0x00000009b3b37c10 */ /* 0x000fc4000affe4ff */
[----:B------:R-:W-:Y:S02]  /*2760*/  IADD3.X R175, R175, UR9, RZ, P4, !PT ;  /* 0x00000009afaf7c10 */ /* 0x000fe4000a7fe4ff */
[----:B------:R-:W-:Y:S02]  /*2770*/  SHF.R.S32.HI R171, RZ, 0x1f, R8 ;  /* 0x0000001fffab7819 */ /* 0x000fe40000011408 */
[----:B------:R-:W-:Y:S02]  /*2780*/  IADD3 R201, P3, R8, UR8, RZ ;  /* 0x0000000808c97c10 */ /* 0x000fe4000ff7e0ff */
[----:B------:R-:W-:Y:S02]  /*2790*/  SHF.R.S32.HI R167, RZ, 0x1f, R30 ;  /* 0x0000001fffa77819 */ /* 0x000fe4000001141e */
[----:B------:R-:W-:Y:S02]  /*27a0*/  IADD3 R197, P1, R30, UR8, RZ ;  /* 0x000000081ec57c10 */ /* 0x000fe4000ff3e0ff */
[----:B------:R-:W-:-:S02]  /*27b0*/  CS2R R30, SRZ ;  /* 0x00000000001e7805 */ /* 0x000fc4000001ff00 */
[----:B------:R-:W-:Y:S02]  /*27c0*/  SHF.R.S32.HI R163, RZ, 0x1f, R32 ;  /* 0x0000001fffa37819 */ /* 0x000fe40000011420 */
[----:B------:R-:W-:Y:S02]  /*27d0*/  IADD3 R193, P0, R32, UR8, RZ ;  /* 0x0000000820c17c10 */ /* 0x000fe4000ff1e0ff */
[----:B------:R-:W-:Y:S02]  /*27e0*/  CS2R R32, SRZ ;  /* 0x0000000000207805 */ /* 0x000fe4000001ff00 */
        /* <DEDUP_REMOVED lines=9> */
[----:B------:R-:W-:Y:S02]  /*2880*/  IADD3.X R171, R171, UR9, RZ, P3, !PT ;  /* 0x00000009abab7c10 */ /* 0x000fe40009ffe4ff */
[----:B------:R-:W-:Y:S02]  /*2890*/  IADD3.X R167, R167, UR9, RZ, P1, !PT ;  /* 0x00000009a7a77c10 */ /* 0x000fe40008ffe4ff */
[----:B------:R-:W-:Y:S02]  /*28a0*/  IADD3.X R163, R163, UR9, RZ, P0, !PT ;  /* 0x00000009a3a37c10 */ /* 0x000fe400087fe4ff */
[----:B------:R-:W-:Y:S02]  /*28b0*/  IADD3.X R159, R159, UR9, RZ, P2, !PT ;  /* 0x000000099f9f7c10 */ /* 0x000fe400097fe4ff */
[----:B------:R-:W-:Y:S02]  /*28c0*/  IADD3.X R155, R155, UR9, RZ, P5, !PT ;  /* 0x000000099b9b7c10 */ /* 0x000fe4000affe4ff */
[----:B------:R-:W-:-:S02]  /*28d0*/  IADD3.X R151, R151, UR9, RZ, P4, !PT ;  /* 0x0000000997977c10 */ /* 0x000fc4000a7fe4ff */
        /* <DEDUP_REMOVED lines=42> */
[----:B------:R-:W-:Y:S02]  /*2b80*/  LOP3.LUT R14, R0, 0x3f, RZ, 0xc0, !PT ;  /* 0x0000003f000e7812 */ /* 0x000fe400078ec0ff */
[----:B------:R-:W-:Y:S02]  /*2b90*/  LOP3.LUT R7, R6, 0x30, RZ, 0xc0, !PT ;  /* 0x0000003006077812 */ /* 0x000fe400078ec0ff */
[----:B------:R-:W-:Y:S01]  /*2ba0*/  IADD3.X R107, R107, UR9, RZ, P3, !PT ;  /* 0x000000096b6b7c10 */ /* 0x000fe20009ffe4ff */
[----:B------:R-:W-:Y:S01]  /*2bb0*/  IMAD R14, R14, UR6, RZ ;  /* 0x000000060e0e7c24 */ /* 0x000fe2000f8e02ff */
[----:B------:R-:W-:Y:S01]  /*2bc0*/  IADD3.X R103, R103, UR9, RZ, P1, !PT ;  /* 0x0000000967677c10 */ /* 0x000fe20008ffe4ff */
[----:B------:R-:W-:Y:S01]  /*2bd0*/  UMOV UR6, UR4 ;  /* 0x0000000400067c82 */ /* 0x000fe20008000000 */
[----:B------:R-:W-:Y:S02]  /*2be0*/  IADD3.X R99, R99, UR9, RZ, P0, !PT ;  /* 0x0000000963637c10 */ /* 0x000fe400087fe4ff */
[----:B------:R-:W-:-:S02]  /*2bf0*/  IADD3.X R95, R95, UR9, RZ, P2, !PT ;  /* 0x000000095f5f7c10 */ /* 0x000fc400097fe4ff */
[----:B------:R-:W-:Y:S02]  /*2c00*/  IADD3.X R91, R91, UR9, RZ, P5, !PT ;  /* 0x000000095b5b7c10 */ /* 0x000fe4000affe4ff */
[----:B------:R-:W-:Y:S02]  /*2c10*/  IADD3.X R89, R89, UR9, RZ, P4, !PT ;  /* 0x0000000959597c10 */ /* 0x000fe4000a7fe4ff */
[----:B------:R-:W-:Y:S02]  /*2c20*/  SHF.R.S32.HI R199, RZ, 0x1f, R12 ;  /* 0x0000001fffc77819 */ /* 0x000fe4000001140c */
[----:B------:R-:W-:Y:S01]  /*2c30*/  IADD3 R205, P6, R12, UR8, RZ ;  /* 0x000000080ccd7c10 */ /* 0x000fe2000ffde0ff */
[----:B------:R-:W-:Y:S01]  /*2c40*/  IMAD R12, R2, 0x40, R7 ;  /* 0x00000040020c7824 */ /* 0x000fe200078e0207 */
[----:B------:R-:W-:Y:S02]  /*2c50*/  SHF.R.S32.HI R3, RZ, 0x1f, R64 ;  /* 0x0000001fff037819 */ /* 0x000fe40000011440 */
[----:B------:R-:W-:-:S02]  /*2c60*/  IADD3 R113, P3, R64, UR8, RZ ;  /* 0x0000000840717c10 */ /* 0x000fc4000ff7e0ff */
[----:B------:R-:W-:Y:S02]  /*2c70*/  CS2R R64, SRZ ;  /* 0x0000000000407805 */ /* 0x000fe4000001ff00 */
[----:B------:R-:W-:Y:S02]  /*2c80*/  SHF.R.S32.HI R23, RZ, 0x1f, R66 ;  /* 0x0000001fff177819 */ /* 0x000fe40000011442 */
[----:B------:R-:W-:Y:S02]  /*2c90*/  IADD3 R109, P1, R66, UR8, RZ ;  /* 0x00000008426d7c10 */ /* 0x000fe4000ff3e0ff */
[----:B------:R-:W-:Y:S02]  /*2ca0*/  CS2R R66, SRZ ;  /* 0x0000000000427805 */ /* 0x000fe4000001ff00 */
        /* <DEDUP_REMOVED lines=9> */
[----:B------:R-:W-:Y:S01]  /*2d40*/  IADD3 R93, P4, R15, UR8, RZ ;  /* 0x000000080f5d7c10 */ /* 0x000fe2000ff9e0ff */
[----:B------:R-:W-:Y:S01]  /*2d50*/  UIADD3 UR8, UP0, UR13, 0x2, URZ ;  /* 0x000000020d087890 */ /* 0x000fe2000ff1e03f */
[----:B------:R-:W-:Y:S02]  /*2d60*/  IADD3.X R199, R199, UR9, RZ, P6, !PT ;  /* 0x00000009c7c77c10 */ /* 0x000fe4000b7fe4ff */
[----:B------:R-:W-:Y:S02]  /*2d70*/  IADD3.X R3, R3, UR9, RZ, P3, !PT ;  /* 0x0000000903037c10 */ /* 0x000fe40009ffe4ff */
[----:B------:R-:W-:Y:S02]  /*2d80*/  IADD3.X R23, R23, UR9, RZ, P1, !PT ;  /* 0x0000000917177c10 */ /* 0x000fe40008ffe4ff */
[----:B------:R-:W-:-:S02]  /*2d90*/  IADD3.X R21, R21, UR9, RZ, P0, !PT ;  /* 0x0000000915157c10 */ /* 0x000fc400087fe4ff */
[----:B------:R-:W-:Y:S02]  /*2da0*/  IADD3.X R19, R19, UR9, RZ, P2, !PT ;  /* 0x0000000913137c10 */ /* 0x000fe400097fe4ff */
[----:B------:R-:W-:Y:S02]  /*2db0*/  IADD3.X R17, R17, UR9, RZ, P5, !PT ;  /* 0x0000000911117c10 */ /* 0x000fe4000affe4ff */
[----:B------:R-:W-:Y:S01]  /*2dc0*/  LEA.HI.X.SX32 R15, R15, UR9, 0x1, P4 ;  /* 0x000000090f0f7c11 */ /* 0x000fe2000a0f0eff */
[----:B------:R-:W-:Y:S01]  /*2dd0*/  UIADD3.X UR9, UR5, -0x7fffffe0, URZ, UP0, !UPT ;  /* 0x8000002005097890 */ /* 0x000fe200087fe43f */
[----:B------:R-:W-:Y:S02]  /*2de0*/  SHF.R.S32.HI R20, RZ, 0x6, R20 ;  /* 0x00000006ff147819 */ /* 0x000fe40000011414 */
[----:B------:R-:W-:Y:S01]  /*2df0*/  SHF.R.S32.HI R10, RZ, 0x1f, R14 ;  /* 0x0000001fff0a7819 */ /* 0x000fe2000001140e */
[----:B------:R-:W-:Y:S01]  /*2e00*/  UIADD3.64 UR16, UR8, 0xfe, URZ ;  /* 0x000000fe08107897 */ /* 0x000fe2000fffe03f */
[C---:B------:R-:W-:Y:S01]  /*2e10*/  LOP3.LUT R9, R12.reuse, 0x10, RZ, 0x3c, !PT ;  /* 0x000000100c097812 */ /* 0x040fe200078e3cff */
[----:B------:R-:W-:Y:S01]  /*2e20*/  UIADD3.64 UR20, UR8, 0x100, URZ ;  /* 0x0000010008147897 */ /* 0x000fe2000fffe03f */
[----:B------:R-:W-:-:S02]  /*2e30*/  LOP3.LUT R8, R12, 0x20, RZ, 0x3c, !PT ;  /* 0x000000200c087812 */ /* 0x000fc400078e3cff */
[----:B0-----:R-:W-:-:S09]  /*2e40*/  LOP3.LUT R7, R12, 0x30, RZ, 0x3c, !PT ;  /* 0x000000300c077812 */ /* 0x001fd200078e3cff */
.L_x_2:
[----:B------:R-:W-:Y:S02]  /*2e50*/  ISETP.GT.AND P2, PT, R18, RZ, PT ;  /* 0x000000ff1200720c */ /* 0x000fe40003f44270 */
[----:B------:R-:W-:Y:S01]  /*2e60*/  PRMT R178, RZ, 0x7610, R178 ;  /* 0x00007610ffb27816 */ /* 0x000fe200000000b2 */
[C---:B------:R-:W-:Y:S01]  /*2e70*/  IMAD.SHL.U32 R88, R13.reuse, 0x2, RZ ;  /* 0x000000020d587824 */ /* 0x040fe200078e00ff */
[----:B------:R-:W-:Y:S01]  /*2e80*/  LOP3.LUT R133, R0, 0x3f, RZ, 0xc0, !PT ;  /* 0x0000003f00857812 */ /* 0x000fe200078ec0ff */
[----:B------:R-:W-:Y:S01]  /*2e90*/  IMAD R22, R13, 0x3, RZ ;  /* 0x000000030d167824 */ /* 0x000fe200078e02ff */
[----:B------:R-:W-:Y:S02]  /*2ea0*/  IADD3 R132, P3, R16, UR25, RZ ;  /* 0x0000001910847c10 */ /* 0x000fe4000ff7e0ff */
[C---:B------:R-:W-:Y:S02]  /*2eb0*/  ISETP.GT.AND P1, PT, R18.reuse, 0x1, PT ;  /* 0x000000011200780c */ /* 0x040fe40003f24270 */
[----:B------:R-:W-:-:S02]  /*2ec0*/  ISETP.GT.AND P5, PT, R18, 0x2, PT ;  /* 0x000000021200780c */ /* 0x000fc40003fa4270 */
[----:B------:R-:W-:Y:S01]  /*2ed0*/  ISETP.GE.AND P0, PT, R133, R18, PT ;  /* 0x000000128500720c */ /* 0x000fe20003f06270 */
[----:B------:R-:W-:Y:S01]  /*2ee0*/  @P2 IMAD.MOV.U32 R202, RZ, RZ, R16 ;  /* 0x000000ffffca2224 */ /* 0x000fe200078e0010 */
[----:B------:R-:W-:-:S04]  /*2ef0*/  LEA.HI.X.SX32 R133, R13, R203, 0x1, P3 ;  /* 0x000000cb0d857211 */ /* 0x000fc800018f0eff */
[----:B------:R-:W2:Y:S01]  /*2f00*/  @P2 LDG.E.U8 R178, desc[UR14][R202.64] ;  /* 0x0000000ecab22981 */ /* 0x000ea2000c1e1100 */
[----:B------:R-:W-:Y:S02]  /*2f10*/  ISETP.GT.AND P2, PT, R18, 0x3, PT ;  /* 0x000000031200780c */ /* 0x000fe40003f44270 */
[-C--:B------:R-:W-:Y:S02]  /*2f20*/  IADD3 R134, P4, R88, R16.reuse, RZ ;  /* 0x0000001058867210 */ /* 0x080fe40007f9e0ff */
[----:B------:R-:W-:Y:S01]  /*2f30*/  IADD3 R136, P3, R22, R16, RZ ;  /* 0x0000001016887210 */ /* 0x000fe20007f7e0ff */
[----:B------:R-:W-:Y:S01]  /*2f40*/  IMAD.SHL.U32 R90, R13, 0x4, RZ ;  /* 0x000000040d5a7824 */ /* 0x000fe200078e00ff */
[----:B------:R-:W-:Y:S02]  /*2f50*/  PRMT R176, RZ, 0x7610, R176 ;  /* 0x00007610ffb07816 */ /* 0x000fe400000000b0 */
[----:B------:R-:W-:Y:S02]  /*2f60*/  PRMT R140, RZ, 0x7610, R140 ;  /* 0x00007610ff8c7816 */ /* 0x000fe4000000008c */
[----:B------:R-:W-:-:S02]  /*2f70*/  PRMT R141, RZ, 0x7610, R141 ;  /* 0x00007610ff8d7816 */ /* 0x000fc4000000008d */
[-C--:B------:R-:W-:Y:S01]  /*2f80*/  LEA.HI.X.SX32 R135, R88, R203.reuse, 0x1, P4 ;  /* 0x000000cb58877211 */ /* 0x080fe200020f0eff */
[----:B------:R-:W3:Y:S01]  /*2f90*/  @P1 LDG.E.U8 R176, desc[UR14][R132.64] ;  /* 0x0000000e84b01981 */ /* 0x000ee2000c1e1100 */
[----:B------:R-:W-:Y:S01]  /*2fa0*/  LEA.HI.X.SX32 R137, R22, R203, 0x1, P3 ;  /* 0x000000cb16897211 */ /* 0x000fe200018f0eff */
[C---:B------:R-:W-:Y:S01]  /*2fb0*/  IMAD R22, R13.reuse, 0x5, RZ ;  /* 0x000000050d167824 */ /* 0x040fe200078e02ff */
[----:B------:R-:W-:Y:S01]  /*2fc0*/  IADD3 R138, P3, R90, R16, RZ ;  /* 0x000000105a8a7210 */ /* 0x000fe20007f7e0ff */
[----:B------:R0:W4:Y:S01]  /*2fd0*/  @P5 LDG.E.U8 R140, desc[UR14][R134.64] ;  /* 0x0000000e868c5981 */ /* 0x000122000c1e1100 */
[----:B------:R-:W-:Y:S01]  /*2fe0*/  IMAD R88, R13, 0x6, RZ ;  /* 0x000000060d587824 */ /* 0x000fe200078e02ff */
[C---:B------:R-:W-:Y:S02]  /*2ff0*/  ISETP.GT.AND P1, PT, R18.reuse, 0x4, PT ;  /* 0x000000041200780c */ /* 0x040fe40003f24270 */
[----:B------:R-:W5:Y:S01]  /*3000*/  @P2 LDG.E.U8 R141, desc[UR14][R136.64] ;  /* 0x0000000e888d2981 */ /* 0x000f62000c1e1100 */
[----:B------:R-:W-:-:S02]  /*3010*/  ISETP.GT.AND P5, PT, R18, 0x5, PT ;  /* 0x000000051200780c */ /* 0x000fc40003fa4270 */
[----:B------:R-:W-:Y:S02]  /*3020*/  ISETP.GT.AND P2, PT, R18, 0x6, PT ;  /* 0x000000061200780c */ /* 0x000fe40003f44270 */
[----:B------:R-:W-:Y:S02]  /*3030*/  LEA.HI.X.SX32 R139, R90, R203, 0x1, P3 ;  /* 0x000000cb5a8b7211 */ /* 0x000fe400018f0eff */
[-C--:B------:R-:W-:Y:S02]  /*3040*/  IADD3 R144, P4, R22, R16.reuse, RZ ;  /* 0x0000001016907210 */ /* 0x080fe40007f9e0ff */
[----:B------:R-:W-:Y:S01]  /*3050*/  IADD3 R220, P3, R88, R16, RZ ;  /* 0x0000001058dc7210 */ /* 0x000fe20007f7e0ff */
[----:B------:R-:W-:Y:S01]  /*3060*/  IMAD R90, R13, 0x7, RZ ;  /* 0x000000070d5a7824 */ /* 0x000fe200078e02ff */
[----:B------:R-:W-:Y:S02]  /*3070*/  PRMT R146, RZ, 0x7610, R146 ;  /* 0x00007610ff927816 */ /* 0x000fe40000000092 */
[----:B------:R-:W-:-:S02]  /*3080*/  PRMT R143, RZ, 0x7610, R143 ;  /* 0x00007610ff8f7816 */ /* 0x000fc4000000008f */
[----:B------:R-:W-:Y:S02]  /*3090*/  PRMT R206, RZ, 0x7610, R206 ;  /* 0x00007610ffce7816 */ /* 0x000fe400000000ce */
[-C--:B------:R-:W-:Y:S01]  /*30a0*/  LEA.HI.X.SX32 R145, R22, R203.reuse, 0x1, P4 ;  /* 0x000000cb16917211 */ /* 0x080fe200020f0eff */
[----:B------:R1:W2:Y:S01]  /*30b0*/  @P1 LDG.E.U8 R146, desc[UR14][R138.64] ;  /* 0x0000000e8a921981 */ /* 0x0002a2000c1e1100 */
[----:B------:R-:W-:Y:S01]  /*30c0*/  LEA.HI.X.SX32 R221, R88, R203, 0x1, P3 ;  /* 0x000000cb58dd7211 */ /* 0x000fe200018f0eff */
[C---:B------:R-:W-:Y:S01]  /*30d0*/  IMAD.SHL.U32 R88, R13.reuse, 0x8, RZ ;  /* 0x000000080d587824 */ /* 0x040fe200078e00ff */
[----:B0-----:R-:W-:Y:S01]  /*30e0*/  IADD3 R134, P3, R90, R16, RZ ;  /* 0x000000105a867210 */ /* 0x001fe20007f7e0ff */
[----:B------:R0:W3:Y:S01]  /*30f0*/  @P5 LDG.E.U8 R143, desc[UR14][R144.64] ;  /* 0x0000000e908f5981 */ /* 0x0000e2000c1e1100 */
[----:B------:R-:W-:Y:S01]  /*3100*/  IMAD R22, R13, 0x9, RZ ;  /* 0x000000090d167824 */ /* 0x000fe200078e02ff */
[C---:B------:R-:W-:Y:S02]  /*3110*/  ISETP.GT.AND P1, PT, R18.reuse, 0x7, PT ;  /* 0x000000071200780c */ /* 0x040fe40003f24270 */
[----:B------:R-:W4:Y:S01]  /*3120*/  @P2 LDG.E.U8 R206, desc[UR14][R220.64] ;  /* 0x0000000edcce2981 */ /* 0x000f22000c1e1100 */
[----:B------:R-:W-:-:S02]  /*3130*/  ISETP.GT.AND P5, PT, R18, 0x8, PT ;  /* 0x000000081200780c */ /* 0x000fc40003fa4270 */
[----:B------:R-:W-:Y:S02]  /*3140*/  ISETP.GT.AND P2, PT, R18, 0x9, PT ;  /* 0x000000091200780c */ /* 0x000fe40003f44270 */
[----:B------:R-:W-:Y:S02]  /*3150*/  LEA.HI.X.SX32 R135, R90, R203, 0x1, P3 ;  /* 0x000000cb5a877211 */ /* 0x000fe400018f0eff */
[-C--:B------:R-:W-:Y:S02]  /*3160*/  IADD3 R132, P4, R88, R16.reuse, RZ ;  /* 0x0000001058847210 */ /* 0x080fe40007f9e0ff */
[----:B-1----:R-:W-:Y:S01]  /*3170*/  IADD3 R138, P3, R22, R16, RZ ;  /* 0x00000010168a7210 */ /* 0x002fe20007f7e0ff */
[----:B------:R-:W-:Y:S01]  /*3180*/  IMAD R90, R13, 0xa, RZ ;  /* 0x0000000a0d5a7824 */ /* 0x000fe200078e02ff */
[----:B------:R-:W-:Y:S02]  /*3190*/  PRMT R142, RZ, 0x7610, R142 ;  /* 0x00007610ff8e7816 */ /* 0x000fe4000000008e */
[----:B------:R-:W-:-:S02]  /*31a0*/  PRMT R182, RZ, 0x7610, R182 ;  /* 0x00007610ffb67816 */ /* 0x000fc400000000b6 */
[----:B0-----:R-:W-:Y:S02]  /*31b0*/  PRMT R145, RZ, 0x7610, R145 ;  /* 0x00007610ff917816 */ /* 0x001fe40000000091 */
[-C--:B------:R-:W-:Y:S01]  /*31c0*/  LEA.HI.X.SX32 R133, R88, R203.reuse, 0x1, P4 ;  /* 0x000000cb58857211 */ /* 0x080fe200020f0eff */
[----:B------:R0:W5:Y:S01]  /*31d0*/  @P1 LDG.E.U8 R142, desc[UR14][R134.64] ;  /* 0x0000000e868e1981 */ /* 0x000162000c1e1100 */
[----:B------:R-:W-:Y:S01]  /*31e0*/  LEA.HI.X.SX32 R139, R22, R203, 0x1, P3 ;  /* 0x000000cb168b7211 */ /* 0x000fe200018f0eff */
[C---:B------:R-:W-:Y:S01]  /*31f0*/  IMAD R88, R13.reuse, 0xb, RZ ;  /* 0x0000000b0d587824 */ /* 0x040fe200078e02ff */
[----:B------:R-:W-:Y:S01]  /*3200*/  IADD3 R136, P3, R90, R16, RZ ;  /* 0x000000105a887210 */ /* 0x000fe20007f7e0ff */
[----:B------:R1:W3:Y:S01]  /*3210*/  @P5 LDG.E.U8 R182, desc[UR14][R132.64] ;  /* 0x0000000e84b65981 */ /* 0x0002e2000c1e1100 */
[----:B------:R-:W-:Y:S01]  /*3220*/  IMAD R22, R13, 0xc, RZ ;  /* 0x0000000c0d167824 */ /* 0x000fe200078e02ff */
[C---:B------:R-:W-:Y:S02]  /*3230*/  ISETP.GT.AND P1, PT, R18.reuse, 0xa, PT ;  /* 0x0000000a1200780c */ /* 0x040fe40003f24270 */
[----:B------:R1:W3:Y:S01]  /*3240*/  @P2 LDG.E.U8 R145, desc[UR14][R138.64] ;  /* 0x0000000e8a912981 */ /* 0x0002e2000c1e1100 */
[----:B------:R-:W-:-:S02]  /*3250*/  ISETP.GT.AND P5, PT, R18, 0xb, PT ;  /* 0x0000000b1200780c */ /* 0x000fc40003fa4270 */
[----:B------:R-:W-:Y:S02]  /*3260*/  ISETP.GT.AND P2, PT, R18, 0xc, PT ;  /* 0x0000000c1200780c */ /* 0x000fe40003f44270 */
[----:B------:R-:W-:Y:S02]  /*3270*/  LEA.HI.X.SX32 R137, R90, R203, 0x1, P3 ;  /* 0x000000cb5a897211 */ /* 0x000fe400018f0eff */
[-C--:B0-----:R-:W-:Y:S02]  /*3280*/  IADD3 R134, P4, R88, R16.reuse, RZ ;  /* 0x0000001058867210 */ /* 0x081fe40007f9e0ff */
[----:B-1----:R-:W-:Y:S01]  /*3290*/  IADD3 R132, P3, R22, R16, RZ ;  /* 0x0000001016847210 */ /* 0x002fe20007f7e0ff */
[----:B------:R-:W-:Y:S01]  /*32a0*/  IMAD R90, R13, 0xd, RZ ;  /* 0x0000000d0d5a7824 */ /* 0x000fe200078e02ff */
[----:B------:R-:W-:Y:S02]  /*32b0*/  PRMT R204, RZ, 0x7610, R204 ;  /* 0x00007610ffcc7816 */ /* 0x000fe400000000cc */
[----:B------:R-:W-:-:S02]  /*32c0*/  PRMT R144, RZ, 0x7610, R144 ;  /* 0x00007610ff907816 */ /* 0x000fc40000000090 */
[----:B------:R-:W-:Y:S02]  /*32d0*/  PRMT R172, RZ, 0x7610, R172 ;  /* 0x00007610ffac7816 */ /* 0x000fe400000000ac */
[-C--:B------:R-:W-:Y:S01]  /*32e0*/  LEA.HI.X.SX32 R135, R88, R203.reuse, 0x1, P4 ;  /* 0x000000cb58877211 */ /* 0x080fe200020f0eff */
[----:B------:R0:W3:Y:S01]  /*32f0*/  @P1 LDG.E.U8 R204, desc[UR14][R136.64] ;  /* 0x0000000e88cc1981 */ /* 0x0000e2000c1e1100 */
        /* <DEDUP_REMOVED lines=12> */
[----:B------:R-:W-:Y:S01]  /*33c0*/  IMAD.SHL.U32 R90, R13, 0x10, RZ ;  /* 0x000000100d5a7824 */ /* 0x000fe200078e00ff */
        /* <DEDUP_REMOVED lines=58> */
[----:B------:R0:W2:Y:S01]  /*3770*/  @P1 LDG.E.U8 R152, desc[UR14][R136.64] ;  /* 0x0000000e88981981 */ /* 0x0000a2000c1e1100 */
[----:B------:R-:W-:Y:S01]  /*3780*/  LEA.HI.X.SX32 R133, R22, R203, 0x1, P3 ;  /* 0x000000cb16857211 */ /* 0x000fe200018f0eff */
[C---:B------:R-:W-:Y:S01]  /*3790*/  IMAD R88, R13.reuse, 0x1a, RZ ;  /* 0x0000001a0d587824 */ /* 0x040fe200078e02ff */
[----:B------:R-:W-:Y:S01]  /*37a0*/  IADD3 R138, P3, R90, R16, RZ ;  /* 0x000000105a8a7210 */ /* 0x000fe20007f7e0ff */
[----:B------:R1:W4:Y:S01]  /*37b0*/  @P5 LDG.E.U8 R243, desc[UR14][R134.64] ;  /* 0x0000000e86f35981 */ /* 0x000322000c1e1100 */
        /* <DEDUP_REMOVED lines=33> */
[C---:B------:R-:W-:Y:S01]  /*39d0*/  IMAD.SHL.U32 R88, R13.reuse, 0x20, RZ ;  /* 0x000000200d587824 */ /* 0x040fe200078e00ff */
        /* <DEDUP_REMOVED lines=19> */
[----:B------:R1:W5:Y:S01]  /*3b10*/  @P5 LDG.E.U8 R194, desc[UR14][R132.64] ;  /* 0x0000000e84c25981 */ /* 0x000362000c1e1100 */
        /* <DEDUP_REMOVED lines=161> */
[----:B------:R-:W3:Y:S01]  /*4530*/  @P5 LDG.E.U8 R214, desc[UR14][R134.64] ;  /* 0x0000000e86d65981 */ /* 0x000ee2000c1e1100 */
[----:B------:R-:W-:Y:S01]  /*4540*/  IMAD R22, R13, 0x3f, RZ ;  /* 0x0000003f0d167824 */ /* 0x000fe200078e02ff */
[C---:B------:R-:W-:Y:S02]  /*4550*/  ISETP.GT.AND P1, PT, R18.reuse, 0x3d, PT ;  /* 0x0000003d1200780c */ /* 0x040fe40003f24270 */
[----:B------:R1:W3:Y:S01]  /*4560*/  @P2 LDG.E.U8 R150, desc[UR14][R132.64] ;  /* 0x0000000e84962981 */ /* 0x0002e2000c1e1100 */
[----:B------:R-:W-:-:S02]  /*4570*/  ISETP.GT.AND P5, PT, R18, 0x3e, PT ;  /* 0x0000003e1200780c */ /* 0x000fc40003fa4270 */
[----:B------:R-:W-:Y:S02]  /*4580*/  ISETP.GT.AND P2, PT, R18, 0x3f, PT ;  /* 0x0000003f1200780c */ /* 0x000fe40003f44270 */
[----:B------:R-:W-:Y:S02]  /*4590*/  LEA.HI.X.SX32 R251, R90, R203, 0x1, P3 ;  /* 0x000000cb5afb7211 */ /* 0x000fe400018f0eff */
[-C--:B--2---:R-:W-:Y:S02]  /*45a0*/  IADD3 R138, P4, R88, R16.reuse, RZ ;  /* 0x00000010588a7210 */ /* 0x084fe40007f9e0ff */
[----:B0-----:R-:W-:Y:S02]  /*45b0*/  IADD3 R136, P3, R22, R16, RZ ;  /* 0x0000001016887210 */ /* 0x001fe40007f7e0ff */
[----:B------:R-:W-:Y:S02]  /*45c0*/  PRMT R212, RZ, 0x7610, R212 ;  /* 0x00007610ffd47816 */ /* 0x000fe400000000d4 */
[----:B------:R-:W-:-:S02]  /*45d0*/  PRMT R147, RZ, 0x7610, R147 ;  /* 0x00007610ff937816 */ /* 0x000fc40000000093 */
[----:B------:R-:W-:Y:S02]  /*45e0*/  PRMT R210, RZ, 0x7610, R210 ;  /* 0x00007610ffd27816 */ /* 0x000fe400000000d2 */
[-C--:B------:R-:W-:Y:S01]  /*45f0*/  LEA.HI.X.SX32 R139, R88, R203.reuse, 0x1, P4 ;  /* 0x000000cb588b7211 */ /* 0x080fe200020f0eff */
[----:B------:R-:W2:Y:S01]  /*4600*/  @P1 LDG.E.U8 R212, desc[UR14][R250.64] ;  /* 0x0000000efad41981 */ /* 0x000ea2000c1e1100 */
[----:B------:R-:W-:-:S03]  /*4610*/  LEA.HI.X.SX32 R137, R22, R203, 0x1, P3 ;  /* 0x000000cb16897211 */ /* 0x000fc600018f0eff */
[----:B------:R-:W2:Y:S01]  /*4620*/  @P5 LDG.E.U8 R147, desc[UR14][R138.64] ;  /* 0x0000000e8a935981 */ /* 0x000ea2000c1e1100 */
[C---:B------:R-:W-:Y:S01]  /*4630*/  IADD3 RZ, P1, R14.reuse, R97, RZ ;  /* 0x000000610eff7210 */ /* 0x040fe20007f3e0ff */
[C---:B-1----:R-:W-:Y:S01]  /*4640*/  IMAD.IADD R132, R14.reuse, 0x1, R97 ;  /* 0x000000010e847824 */ /* 0x042fe200078e0261 */
[----:B------:R-:W-:Y:S01]  /*4650*/  PRMT R22, RZ, 0x7610, R22 ;  /* 0x00007610ff167816 */ /* 0x000fe20000000016 */
[----:B------:R0:W2:Y:S01]  /*4660*/  @P2 LDG.E.U8 R210, desc[UR14][R136.64] ;  /* 0x0000000e88d22981 */ /* 0x0000a2000c1e1100 */
[----:B------:R-:W-:Y:S01]  /*4670*/  IADD3 RZ, P3, R14, R93, RZ ;  /* 0x0000005d0eff7210 */ /* 0x000fe20007f7e0ff */
[----:B------:R-:W-:Y:S01]  /*4680*/  IMAD.X R133, R10, 0x1, R17, P1 ;  /* 0x000000010a857824 */ /* 0x000fe200008e0611 */
[----:B------:R-:W-:Y:S01]  /*4690*/  BAR.SYNC.DEFER_BLOCKING 0x0 ;  /* 0x0000000000007b1d */ /* 0x000fe20000010000 */
[C---:B------:R-:W-:Y:S02]  /*46a0*/  IADD3 RZ, P1, R14.reuse, R105, RZ ;  /* 0x000000690eff7210 */ /* 0x040fe40007f3e0ff */
[----:B------:R-:W-:-:S03]  /*46b0*/  IADD3 RZ, P2, R14, R101, RZ ;  /* 0x000000650eff7210 */ /* 0x000fc60007f5e0ff */
[----:B0-----:R-:W-:Y:S01]  /*46c0*/  IMAD.X R137, R10, 0x1, R21, P1 ;  /* 0x000000010a897824 */ /* 0x001fe200008e0615 */
[C---:B------:R-:W-:Y:S01]  /*46d0*/  IADD3 RZ, P1, R14.reuse, R113, RZ ;  /* 0x000000710eff7210 */ /* 0x040fe20007f3e0ff */
[C---:B------:R-:W-:Y:S01]  /*46e0*/  IMAD.IADD R136, R14.reuse, 0x1, R105 ;  /* 0x000000010e887824 */ /* 0x040fe200078e0269 */
[----:B------:R-:W-:Y:S01]  /*46f0*/  PRMT R90, RZ, 0x7610, R90 ;  /* 0x00007610ff5a7816 */ /* 0x000fe2000000005a */
[----:B------:R-:W-:Y:S01]  /*4700*/  IMAD.IADD R134, R14, 0x1, R93 ;  /* 0x000000010e867824 */ /* 0x000fe200078e025d */
[----:B------:R-:W-:Y:S01]  /*4710*/  PRMT R221, RZ, 0x7610, R221 ;  /* 0x00007610ffdd7816 */ /* 0x000fe200000000dd */
[C---:B------:R-:W-:Y:S02]  /*4720*/  IMAD.X R135, R10.reuse, 0x1, R15, P3 ;  /* 0x000000010a877824 */ /* 0x040fe400018e060f */
[----:B------:R-:W-:Y:S01]  /*4730*/  IMAD.X R139, R10, 0x1, R19, P2 ;  /* 0x000000010a8b7824 */ /* 0x000fe200010e0613 */
[C---:B------:R-:W-:Y:S02]  /*4740*/  IADD3 RZ, P2, R14.reuse, R109, RZ ;  /* 0x0000006d0eff7210 */ /* 0x040fe40007f5e0ff */
[----:B------:R-:W-:Y:S01]  /*4750*/  PRMT R92, RZ, 0x7610, R92 ;  /* 0x00007610ff5c7816 */ /* 0x000fe2000000005c */
[----:B------:R0:W2:Y:S01]  /*4760*/  @!P0 LDG.E.U8 R22, desc[UR14][R132.64] ;  /* 0x0000000e84168981 */ /* 0x0000a2000c1e1100 */
[----:B------:R-:W-:Y:S01]  /*4770*/  PRMT R88, RZ, 0x7610, R88 ;  /* 0x00007610ff587816 */ /* 0x000fe20000000058 */
[----:B------:R-:W-:-:S02]  /*4780*/  IMAD.IADD R138, R14, 0x1, R101 ;  /* 0x000000010e8a7824 */ /* 0x000fc400078e0265 */
[----:B------:R1:W2:Y:S04]  /*4790*/  @!P0 LDG.E.U8 R90, desc[UR14][R136.64] ;  /* 0x0000000e885a8981 */ /* 0x0002a8000c1e1100 */
[----:B------:R4:W2:Y:S01]  /*47a0*/  @!P0 LDG.E.U8 R221, desc[UR14][R134.64] ;  /* 0x0000000e86dd8981 */ /* 0x0008a2000c1e1100 */
[----:B0-----:R-:W-:Y:S01]  /*47b0*/  IMAD.X R133, R10, 0x1, R3, P1 ;  /* 0x000000010a857824 */ /* 0x001fe200008e0603 */
[C---:B------:R-:W-:Y:S01]  /*47c0*/  IADD3 RZ, P1, R14.reuse, R121, RZ ;  /* 0x000000790eff7210 */ /* 0x040fe20007f3e0ff */
[----:B------:R-:W-:Y:S01]  /*47d0*/  IMAD.IADD R132, R14, 0x1, R113 ;  /* 0x000000010e847824 */ /* 0x000fe200078e0271 */
[----:B------:R-:W-:Y:S01]  /*47e0*/  PRMT R96, RZ, 0x7610, R96 ;  /* 0x00007610ff607816 */ /* 0x000fe20000000060 */
[----:B------:R0:W2:Y:S02]  /*47f0*/  @!P0 LDG.E.U8 R88, desc[UR14][R138.64] ;  /* 0x0000000e8a588981 */ /* 0x0000a4000c1e1100 */
[----:B-1----:R-:W-:Y:S01]  /*4800*/  IMAD.X R137, R10, 0x1, R91, P1 ;  /* 0x000000010a897824 */ /* 0x002fe200008e065b */
[----:B------:R-:W-:Y:S01]  /*4810*/  IADD3 RZ, P1, R14, R129, RZ ;  /* 0x000000810eff7210 */ /* 0x000fe20007f3e0ff */
[----:B----4-:R-:W-:Y:S01]  /*4820*/  IMAD.X R135, R10, 0x1, R23, P2 ;  /* 0x000000010a877824 */ /* 0x010fe200010e0617 */
[C---:B------:R-:W-:Y:S01]  /*4830*/  IADD3 RZ, P2, R14.reuse, R117, RZ ;  /* 0x000000750eff7210 */ /* 0x040fe20007f5e0ff */
[----:B------:R1:W4:Y:S01]  /*4840*/  @!P0 LDG.E.U8 R92, desc[UR14][R132.64] ;  /* 0x0000000e845c8981 */ /* 0x000322000c1e1100 */
[----:B------:R-:W-:Y:S01]  /*4850*/  PRMT R223, RZ, 0x7610, R223 ;  /* 0x00007610ffdf7816 */ /* 0x000fe200000000df */
[----:B------:R-:W-:-:S02]  /*4860*/  IMAD.IADD R136, R14, 0x1, R121 ;  /* 0x000000010e887824 */ /* 0x000fc400078e0279 */
[----:B------:R-:W-:Y:S02]  /*4870*/  IMAD.IADD R134, R14, 0x1, R109 ;  /* 0x000000010e867824 */ /* 0x000fe400078e026d */
[----:B0-----:R-:W-:Y:S01]  /*4880*/  IMAD.X R139, R10, 0x1, R89, P2 ;  /* 0x000000010a8b7824 */ /* 0x001fe200010e0659 */
[----:B------:R-:W-:Y:S01]  /*4890*/  IADD3 RZ, P2, R14, R125, RZ ;  /* 0x0000007d0eff7210 */ /* 0x000fe20007f5e0ff */
[----:B------:R0:W4:Y:S01]  /*48a0*/  @!P0 LDG.E.U8 R96, desc[UR14][R136.64] ;  /* 0x0000000e88608981 */ /* 0x000122000c1e1100 */
[----:B-1----:R-:W-:Y:S01]  /*48b0*/  IMAD.X R133, R10, 0x1, R99, P1 ;  /* 0x000000010a857824 */ /* 0x002fe200008e0663 */
[C---:B------:R-:W-:Y:S02]  /*48c0*/  IADD3 RZ, P1, R14.reuse, R153, RZ ;  /* 0x000000990eff7210 */ /* 0x040fe40007f3e0ff */
[----:B------:R1:W4:Y:S01]  /*48d0*/  @!P0 LDG.E.U8 R223, desc[UR14][R134.64] ;  /* 0x0000000e86df8981 */ /* 0x000322000c1e1100 */
[----:B------:R-:W-:Y:S01]  /*48e0*/  PRMT R98, RZ, 0x7610, R98 ;  /* 0x00007610ff627816 */ /* 0x000fe20000000062 */
[----:B------:R-:W-:Y:S01]  /*48f0*/  IMAD.IADD R132, R14, 0x1, R129 ;  /* 0x000000010e847824 */ /* 0x000fe200078e0281 */
[----:B------:R-:W-:Y:S01]  /*4900*/  PRMT R225, RZ, 0x7610, R225 ;  /* 0x00007610ffe17816 */ /* 0x000fe200000000e1 */
[----:B0-----:R-:W-:Y:S01]  /*4910*/  IMAD.X R137, R10, 0x1, R107, P1 ;  /* 0x000000010a897824 */ /* 0x001fe200008e066b */
[----:B------:R-:W-:-:S02]  /*4920*/  IADD3 RZ, P1, R14, R157, RZ ;  /* 0x0000009d0eff7210 */ /* 0x000fc40007f3e0ff */
[----:B------:R0:W4:Y:S01]  /*4930*/  @!P0 LDG.E.U8 R98, desc[UR14][R132.64] ;  /* 0x0000000e84628981 */ /* 0x000122000c1e1100 */
[----:B-1----:R-:W-:Y:S02]  /*4940*/  IMAD.IADD R134, R14, 0x1, R125 ;  /* 0x000000010e867824 */ /* 0x002fe400078e027d */
[----:B------:R-:W-:Y:S01]  /*4950*/  IMAD.X R135, R10, 0x1, R95, P2 ;  /* 0x000000010a877824 */ /* 0x000fe200010e065f */
[----:B------:R-:W-:Y:S01]  /*4960*/  PRMT R102, RZ, 0x7610, R102 ;  /* 0x00007610ff667816 */ /* 0x000fe20000000066 */
[----:B------:R-:W-:-:S03]  /*4970*/  IMAD.IADD R136, R14, 0x1, R153 ;  /* 0x000000010e887824 */ /* 0x000fc600078e0299 */
[----:B------:R1:W4:Y:S01]  /*4980*/  @!P0 LDG.E.U8 R225, desc[UR14][R134.64] ;  /* 0x0000000e86e18981 */ /* 0x000322000c1e1100 */
[----:B0-----:R-:W-:Y:S01]  /*4990*/  IMAD.X R133, R10, 0x1, R111, P1 ;  /* 0x000000010a857824 */ /* 0x001fe200008e066f */
[----:B------:R-:W-:Y:S01]  /*49a0*/  PRMT R94, RZ, 0x7610, R94 ;  /* 0x00007610ff5e7816 */ /* 0x000fe2000000005e */
[C---:B------:R-:W-:Y:S01]  /*49b0*/  IMAD.IADD R138, R14.reuse, 0x1, R117 ;  /* 0x000000010e8a7824 */ /* 0x040fe200078e0275 */
[----:B------:R0:W4:Y:S01]  /*49c0*/  @!P0 LDG.E.U8 R102, desc[UR14][R136.64] ;  /* 0x0000000e88668981 */ /* 0x000122000c1e1100 */
[----:B------:R-:W-:Y:S01]  /*49d0*/  PRMT R227, RZ, 0x7610, R227 ;  /* 0x00007610ffe37816 */ /* 0x000fe200000000e3 */
[C---:B------:R-:W-:Y:S01]  /*49e0*/  IMAD.IADD R132, R14.reuse, 0x1, R157 ;  /* 0x000000010e847824 */ /* 0x040fe200078e029d */
[C---:B------:R-:W-:Y:S01]  /*49f0*/  IADD3 RZ, P2, R14.reuse, R149, RZ ;  /* 0x000000950eff7210 */ /* 0x040fe20007f5e0ff */
[----:B------:R5:W4:Y:S01]  /*4a00*/  @!P0 LDG.E.U8 R94, desc[UR14][R138.64] ;  /* 0x0000000e8a5e8981 */ /* 0x000b22000c1e1100 */
[----:B-1----:R-:W-:-:S03]  /*4a10*/  IADD3 R134, P1, R14, R207, RZ ;  /* 0x000000cf0e867210 */ /* 0x002fc60007f3e0ff */
[----:B------:R1:W4:Y:S02]  /*4a20*/  @!P0 LDG.E.U8 R227, desc[UR14][R132.64] ;  /* 0x0000000e84e38981 */ /* 0x000324000c1e1100 */
[----:B------:R-:W-:Y:S01]  /*4a30*/  IMAD.X R135, R10, 0x1, R195, P1 ;  /* 0x000000010a877824 */ /* 0x000fe200008e06c3 */
[----:B0-----:R-:W-:Y:S02]  /*4a40*/  IADD3 R136, P1, R14, R209, RZ ;  /* 0x000000d10e887210 */ /* 0x001fe40007f3e0ff */
[----:B------:R-:W-:Y:S01]  /*4a50*/  PRMT R106, RZ, 0x7610, R106 ;  /* 0x00007610ff6a7816 */ /* 0x000fe2000000006a */
[C---:B-----5:R-:W-:Y:S01]  /*4a60*/  IMAD.X R139, R10.reuse, 0x1, R103, P2 ;  /* 0x000000010a8b7824 */ /* 0x060fe200010e0667 */
[----:B------:R-:W-:Y:S01]  /*4a70*/  PRMT R100, RZ, 0x7610, R100 ;  /* 0x00007610ff647816 */ /* 0x000fe20000000064 */
[----:B------:R-:W-:Y:S01]  /*4a80*/  IMAD.X R137, R10, 0x1, R191, P1 ;  /* 0x000000010a897824 */ /* 0x000fe200008e06bf */
[C---:B-1----:R-:W-:Y:S01]  /*4a90*/  IADD3 R132, P1, R14.reuse, R213, RZ ;  /* 0x000000d50e847210 */ /* 0x042fe20007f3e0ff */
[C---:B------:R-:W-:Y:S01]  /*4aa0*/  IMAD.IADD R138, R14.reuse, 0x1, R149 ;  /* 0x000000010e8a7824 */ /* 0x040fe200078e0295 */
[----:B------:R-:W-:Y:S01]  /*4ab0*/  IADD3 R250, P2, R14, R205, RZ ;  /* 0x000000cd0efa7210 */ /* 0x000fe20007f5e0ff */
[----:B------:R0:W5:Y:S01]  /*4ac0*/  @!P0 LDG.E.U8 R106, desc[UR14][R134.64] ;  /* 0x0000000e866a8981 */ /* 0x000162000c1e1100 */
[----:B------:R-:W-:Y:S01]  /*4ad0*/  PRMT R229, RZ, 0x7610, R229 ;  /* 0x00007610ffe57816 */ /* 0x000fe200000000e5 */
[----:B------:R-:W-:-:S02]  /*4ae0*/  IMAD.X R133, R10, 0x1, R183, P1 ;  /* 0x000000010a857824 */ /* 0x000fc400008e06b7 */
[----:B------:R1:W5:Y:S01]  /*4af0*/  @!P0 LDG.E.U8 R100, desc[UR14][R138.64] ;  /* 0x0000000e8a648981 */ /* 0x000362000c1e1100 */
[----:B------:R-:W-:Y:S01]  /*4b00*/  IMAD.X R251, R10, 0x1, R199, P2 ;  /* 0x000000010afb7824 */ /* 0x000fe200010e06c7 */
[----:B------:R-:W-:Y:S02]  /*4b10*/  PRMT R108, RZ, 0x7610, R108 ;  /* 0x00007610ff6c7816 */ /* 0x000fe4000000006c */
[----:B------:R1:W5:Y:S01]  /*4b20*/  @!P0 LDG.E.U8 R229, desc[UR14][R136.64] ;  /* 0x0000000e88e58981 */ /* 0x000362000c1e1100 */
[C---:B0-----:R-:W-:Y:S02]  /*4b30*/  IADD3 R134, P1, R14.reuse, R215, RZ ;  /* 0x000000d70e867210 */ /* 0x041fe40007f3e0ff */
[----:B-1----:R-:W-:-:S03]  /*4b40*/  IADD3 R138, P2, R14, R211, RZ ;  /* 0x000000d30e8a7210 */ /* 0x002fc60007f5e0ff */
[----:B------:R-:W-:Y:S01]  /*4b50*/  IMAD.X R135, R10, 0x1, R179, P1 ;  /* 0x000000010a877824 */ /* 0x000fe200008e06b3 */
[----:B------:R-:W-:Y:S01]  /*4b60*/  IADD3 R136, P1, R14, R201, RZ ;  /* 0x000000c90e887210 */ /* 0x000fe20007f3e0ff */
[----:B------:R-:W-:Y:S01]  /*4b70*/  IMAD.X R139, R10, 0x1, R187, P2 ;  /* 0x000000010a8b7824 */ /* 0x000fe200010e06bb */
[----:B------:R-:W-:-:S03]  /*4b80*/  PRMT R110, RZ, 0x7610, R110 ;  /* 0x00007610ff6e7816 */ /* 0x000fc6000000006e */
[----:B------:R-:W-:Y:S01]  /*4b90*/  IMAD.X R137, R10, 0x1, R171, P1 ;  /* 0x000000010a897824 */ /* 0x000fe200008e06ab */
[----:B------:R0:W5:Y:S01]  /*4ba0*/  @!P0 LDG.E.U8 R108, desc[UR14][R138.64] ;  /* 0x0000000e8a6c8981 */ /* 0x000162000c1e1100 */
[----:B------:R-:W-:-:S03]  /*4bb0*/  PRMT R112, RZ, 0x7610, R112 ;  /* 0x00007610ff707816 */ /* 0x000fc60000000070 */
[----:B------:R1:W5:Y:S01]  /*4bc0*/  @!P0 LDG.E.U8 R110, desc[UR14][R132.64] ;  /* 0x0000000e846e8981 */ /* 0x000362000c1e1100 */
[----:B------:R-:W-:-:S03]  /*4bd0*/  PRMT R114, RZ, 0x7610, R114 ;  /* 0x00007610ff727816 */ /* 0x000fc60000000072 */
[----:B------:R1:W5:Y:S01]  /*4be0*/  @!P0 LDG.E.U8 R112, desc[UR14][R134.64] ;  /* 0x0000000e86708981 */ /* 0x000362000c1e1100 */
[----:B0-----:R-:W-:-:S03]  /*4bf0*/  IADD3 R138, P1, R14, R197, RZ ;  /* 0x000000c50e8a7210 */ /* 0x001fc60007f3e0ff */
[----:B------:R0:W5:Y:S02]  /*4c00*/  @!P0 LDG.E.U8 R114, desc[UR14][R136.64] ;  /* 0x0000000e88728981 */ /* 0x000164000c1e1100 */
[----:B------:R-:W-:Y:S01]  /*4c10*/  IMAD.X R139, R10, 0x1, R167, P1 ;  /* 0x000000010a8b7824 */ /* 0x000fe200008e06a7 */
[----:B-1----:R-:W-:-:S05]  /*4c20*/  IADD3 R132, P1, R14, R193, RZ ;  /* 0x000000c10e847210 */ /* 0x002fca0007f3e0ff */
[----:B------:R-:W-:Y:S01]  /*4c30*/  IMAD.X R133, R10, 0x1, R163, P1 ;  /* 0x000000010a857824 */ /* 0x000fe200008e06a3 */
[----:B------:R-:W-:Y:S02]  /*4c40*/  IADD3 R134, P1, R14, R189, RZ ;  /* 0x000000bd0e867210 */ /* 0x000fe40007f3e0ff */
[----:B------:R-:W-:-:S03]  /*4c50*/  PRMT R116, RZ, 0x7610, R116 ;  /* 0x00007610ff747816 */ /* 0x000fc60000000074 */
[----:B------:R-:W-:Y:S01]  /*4c60*/  IMAD.X R135, R10, 0x1, R159, P1 ;  /* 0x000000010a877824 */ /* 0x000fe200008e069f */
[----:B0-----:R-:W-:Y:S02]  /*4c70*/  IADD3 R136, P1, R14, R185, RZ ;  /* 0x000000b90e887210 */ /* 0x001fe40007f3e0ff */
[----:B------:R0:W5:Y:S01]  /*4c80*/  @!P0 LDG.E.U8 R116, desc[UR14][R138.64] ;  /* 0x0000000e8a748981 */ /* 0x000162000c1e1100 */
[----:B------:R-:W-:Y:S02]  /*4c90*/  PRMT R118, RZ, 0x7610, R118 ;  /* 0x00007610ff767816 */ /* 0x000fe40000000076 */
[----:B------:R-:W-:Y:S01]  /*4ca0*/  IMAD.X R137, R10, 0x1, R155, P1 ;  /* 0x000000010a897824 */ /* 0x000fe200008e069b */
[----:B------:R-:W-:-:S03]  /*4cb0*/  PRMT R233, RZ, 0x7610, R233 ;  /* 0x00007610ffe97816 */ /* 0x000fc600000000e9 */
[----:B------:R1:W5:Y:S01]  /*4cc0*/  @!P0 LDG.E.U8 R118, desc[UR14][R132.64] ;  /* 0x0000000e84768981 */ /* 0x000362000c1e1100 */
[----:B0-----:R-:W-:-:S03]  /*4cd0*/  IADD3 R138, P1, R14, R181, RZ ;  /* 0x000000b50e8a7210 */ /* 0x001fc60007f3e0ff */
[----:B------:R0:W5:Y:S02]  /*4ce0*/  @!P0 LDG.E.U8 R233, desc[UR14][R134.64] ;  /* 0x0000000e86e98981 */ /* 0x000164000c1e1100 */
[----:B------:R-:W-:Y:S01]  /*4cf0*/  IMAD.X R139, R10, 0x1, R151, P1 ;  /* 0x000000010a8b7824 */ /* 0x000fe200008e0697 */
[----:B-1----:R-:W-:Y:S02]  /*4d00*/  IADD3 R132, P1, R14, R177, RZ ;  /* 0x000000b10e847210 */ /* 0x002fe40007f3e0ff */
        /* <DEDUP_REMOVED lines=9> */
[----:B------:R0:W5:Y:S01]  /*4da0*/  @!P0 LDG.E.U8 R124, desc[UR14][R132.64] ;  /* 0x0000000e847c8981 */ /* 0x000162000c1e1100 */
[----:B------:R-:W-:Y:S01]  /*4db0*/  PRMT R104, RZ, 0x7610, R104 ;  /* 0x00007610ff687816 */ /* 0x000fe20000000068 */
[----:B------:R-:W-:Y:S01]  /*4dc0*/  IMAD.X R137, R10, 0x1, R119, P1 ;  /* 0x000000010a897824 */ /* 0x000fe200008e0677 */
[----:B-1----:R-:W-:-:S04]  /*4dd0*/  IADD3 R138, P1, R14, R161, RZ ;  /* 0x000000a10e8a7210 */ /* 0x002fc80007f3e0ff */
[----:B------:R1:W5:Y:S01]  /*4de0*/  @!P0 LDG.E.U8 R104, desc[UR14][R250.64] ;  /* 0x0000000efa688981 */ /* 0x000362000c1e1100 */
[----:B------:R-:W-:Y:S01]  /*4df0*/  PRMT R235, RZ, 0x7610, R235 ;  /* 0x00007610ffeb7816 */ /* 0x000fe200000000eb */
[----:B------:R-:W-:Y:S01]  /*4e00*/  IMAD.X R139, R10, 0x1, R115, P1 ;  /* 0x000000010a8b7824 */ /* 0x000fe200008e0673 */
[----:B0-----:R-:W-:-:S04]  /*4e10*/  IADD3 R132, P1, R14, R169, RZ ;  /* 0x000000a90e847210 */ /* 0x001fc80007f3e0ff */
[----:B------:R0:W5:Y:S01]  /*4e20*/  @!P0 LDG.E.U8 R235, desc[UR14][R134.64] ;  /* 0x0000000e86eb8981 */ /* 0x000162000c1e1100 */
[----:B-1----:R-:W-:Y:S01]  /*4e30*/  IADD3 R250, P2, R14, R217, RZ ;  /* 0x000000d90efa7210 */ /* 0x002fe20007f5e0ff */
[C---:B------:R-:W-:Y:S01]  /*4e40*/  IMAD.X R133, R10.reuse, 0x1, R123, P1 ;  /* 0x000000010a857824 */ /* 0x040fe200008e067b */
[----:B------:R-:W-:Y:S02]  /*4e50*/  PRMT R231, RZ, 0x7610, R231 ;  /* 0x00007610ffe77816 */ /* 0x000fe400000000e7 */
[----:B------:R-:W-:Y:S01]  /*4e60*/  PRMT R128, RZ, 0x7610, R128 ;  /* 0x00007610ff807816 */ /* 0x000fe20000000080 */
[----:B------:R-:W-:Y:S01]  /*4e70*/  IMAD.X R251, R10, 0x1, R175, P2 ;  /* 0x000000010afb7824 */ /* 0x000fe200010e06af */
[----:B0-----:R-:W-:Y:S02]  /*4e80*/  IADD3 R134, P1, R14, R11, RZ ;  /* 0x0000000b0e867210 */ /* 0x001fe40007f3e0ff */
[----:B------:R-:W-:Y:S02]  /*4e90*/  PRMT R126, RZ, 0x7610, R126 ;  /* 0x00007610ff7e7816 */ /* 0x000fe4000000007e */
[----:B------:R-:W5:Y:S01]  /*4ea0*/  @!P0 LDG.E.U8 R231, desc[UR14][R250.64] ;  /* 0x0000000efae78981 */ /* 0x000f62000c1e1100 */
[----:B------:R-:W-:Y:S01]  /*4eb0*/  PRMT R130, RZ, 0x7610, R130 ;  /* 0x00007610ff827816 */ /* 0x000fe20000000082 */
[----:B------:R-:W-:Y:S01]  /*4ec0*/  IMAD.X R135, R10, 0x1, R219, P1 ;  /* 0x000000010a877824 */ /* 0x000fe200008e06db */
[----:B------:R-:W-:Y:S01]  /*4ed0*/  PRMT R148, RZ, 0x7610, R148 ;  /* 0x00007610ff947816 */ /* 0x000fe20000000094 */
[----:B------:R0:W5:Y:S04]  /*4ee0*/  @!P0 LDG.E.U8 R128, desc[UR14][R138.64] ;  /* 0x0000000e8a808981 */ /* 0x000168000c1e1100 */
[----:B------:R-:W5:Y:S04]  /*4ef0*/  @!P0 LDG.E.U8 R126, desc[UR14][R136.64] ;  /* 0x0000000e887e8981 */ /* 0x000f68000c1e1100 */
[----:B------:R1:W5:Y:S04]  /*4f00*/  @!P0 LDG.E.U8 R130, desc[UR14][R132.64] ;  /* 0x0000000e84828981 */ /* 0x000368000c1e1100 */
[----:B------:R3:W5:Y:S01]  /*4f10*/  @!P0 LDG.E.U8 R148, desc[UR14][R134.64] ;  /* 0x0000000e86948981 */ /* 0x000762000c1e1100 */
[----:B0-----:R-:W-:-:S02]  /*4f20*/  LOP3.LUT R138, R152, 0xffff, RZ, 0xc0, !PT ;  /* 0x0000ffff988a7812 */ /* 0x001fc400078ec0ff */
[----:B------:R-:W-:Y:S02]  /*4f30*/  LOP3.LUT R243, R243, 0xffff, RZ, 0xc0, !PT ;  /* 0x0000fffff3f37812 */ /* 0x000fe400078ec0ff */
[----:B------:R-:W-:Y:S02]  /*4f40*/  LOP3.LUT R152, R194, 0xffff, RZ, 0xc0, !PT ;  /* 0x0000ffffc2987812 */ /* 0x000fe400078ec0ff */
[----:B-1----:R-:W-:Y:S02]  /*4f50*/  LOP3.LUT R132, R206, 0xffff, RZ, 0xc0, !PT ;  /* 0x0000ffffce847812 */ /* 0x002fe400078ec0ff */
[----:B------:R-:W-:Y:S02]  /*4f60*/  LOP3.LUT R133, R142, 0xffff, RZ, 0xc0, !PT ;  /* 0x0000ffff8e857812 */ /* 0x000fe400078ec0ff */
[----:B------:R-:W-:Y:S02]  /*4f70*/  PRMT R138, R138, 0x3340, R243 ;  /* 0x000033408a8a7816 */ /* 0x000fe400000000f3 */
[----:B---3--:R-:W-:-:S02]  /*4f80*/  LOP3.LUT R243, R238, 0xffff, RZ, 0xc0, !PT ;  /* 0x0000ffffeef37812 */ /* 0x008fc400078ec0ff */
[----:B------:R-:W-:Y:S02]  /*4f90*/  LOP3.LUT R140, R140, 0xffff, RZ, 0xc0, !PT ;  /* 0x0000ffff8c8c7812 */ /* 0x000fe400078ec0ff */
[----:B------:R-:W-:Y:S02]  /*4fa0*/  LOP3.LUT R141, R141, 0xffff, RZ, 0xc0, !PT ;  /* 0x0000ffff8d8d7812 */ /* 0x000fe400078ec0ff */
[----:B------:R-:W-:Y:S02]  /*4fb0*/  LOP3.LUT R146, R146, 0xffff, RZ, 0xc0, !PT ;  /* 0x0000ffff92927812 */ /* 0x000fe400078ec0ff */
[----:B------:R-:W-:Y:S02]  /*4fc0*/  LOP3.LUT R143, R143, 0xffff, RZ, 0xc0, !PT ;  /* 0x0000ffff8f8f7812 */ /* 0x000fe400078ec0ff */
[----:B------:R-:W-:Y:S02]  /*4fd0*/  PRMT R132, R132, 0x3340, R133 ;  /* 0x0000334084847816 */ /* 0x000fe40000000085 */
[----:B------:R-:W-:-:S02]  /*4fe0*/  LOP3.LUT R133, R204, 0xffff, RZ, 0xc0, !PT ;  /* 0x0000ffffcc857812 */ /* 0x000fc400078ec0ff */
[----:B------:R-:W-:Y:S02]  /*4ff0*/  LOP3.LUT R144, R144, 0xffff, RZ, 0xc0, !PT ;  /* 0x0000ffff90907812 */ /* 0x000fe400078ec0ff */
[----:B------:R-:W-:Y:S02]  /*5000*/  LOP3.LUT R137, R162, 0xffff, RZ, 0xc0, !PT ;  /* 0x0000ffffa2897812 */ /* 0x000fe400078ec0ff */
[----:B------:R-:W-:Y:S02]  /*5010*/  PRMT R152, R152, 0x3340, R243 ;  /* 0x0000334098987816 */ /* 0x000fe400000000f3 */
[----:B------:R-:W-:Y:S02]  /*5020*/  LOP3.LUT R134, R202, 0xffff, RZ, 0xc0, !PT ;  /* 0x0000ffffca867812 */ /* 0x000fe400078ec0ff */
[----:B------:R-:W-:Y:S02]  /*5030*/  LOP3.LUT R247, R247, 0xffff, RZ, 0xc0, !PT ;  /* 0x0000fffff7f77812 */ /* 0x000fe400078ec0ff */
[----:B------:R-:W-:-:S02]  /*5040*/  LOP3.LUT R162, R190, 0xffff, RZ, 0xc0, !PT ;  /* 0x0000ffffbea27812 */ /* 0x000fc400078ec0ff */
[----:B------:R-:W-:Y:S02]  /*5050*/  LOP3.LUT R243, R232, 0xffff, RZ, 0xc0, !PT ;  /* 0x0000ffffe8f37812 */ /* 0x000fe400078ec0ff */
[----:B------:R-:W-:Y:S02]  /*5060*/  PRMT R140, R140, 0x3340, R141 ;  /* 0x000033408c8c7816 */ /* 0x000fe4000000008d */
[----:B------:R-:W-:Y:S02]  /*5070*/  PRMT R141, R146, 0x3340, R143 ;  /* 0x00003340928d7816 */ /* 0x000fe4000000008f */
[----:B------:R-:W-:Y:S02]  /*5080*/  PRMT R133, R133, 0x3340, R144 ;  /* 0x0000334085857816 */ /* 0x000fe40000000090 */
[----:B------:R-:W-:Y:S02]  /*5090*/  LOP3.LUT R146, R164, 0xffff, RZ, 0xc0, !PT ;  /* 0x0000ffffa4927812 */ /* 0x000fe400078ec0ff */
[----:B------:R-:W-:-:S02]  /*50a0*/  LOP3.LUT R239, R239, 0xffff, RZ, 0xc0, !PT ;  /* 0x0000ffffefef7812 */ /* 0x000fc400078ec0ff */
[----:B------:R-:W-:Y:S02]  /*50b0*/  PRMT R134, R134, 0x3340, R247 ;  /* 0x0000334086867816 */ /* 0x000fe400000000f7 */
[----:B------:R-:W-:Y:S02]  /*50c0*/  LOP3.LUT R144, R196, 0xffff, RZ, 0xc0, !PT ;  /* 0x0000ffffc4907812 */ /* 0x000fe400078ec0ff */
[----:B------:R-:W-:Y:S02]  /*50d0*/  LOP3.LUT R241, R241, 0xffff, RZ, 0xc0, !PT ;  /* 0x0000fffff1f17812 */ /* 0x000fe400078ec0ff */
[----:B------:R-:W-:Y:S02]  /*50e0*/  PRMT R162, R162, 0x3340, R243 ;  /* 0x00003340a2a27816 */ /* 0x000fe400000000f3 */
[----:B------:R-:W-:Y:S02]  /*50f0*/  LOP3.LUT R158, R158, 0xffff, RZ, 0xc0, !PT ;  /* 0x0000ffff9e9e7812 */ /* 0x000fe400078ec0ff */
[----:B------:R-:W-:-:S02]  /*5100*/  LOP3.LUT R243, R228, 0xffff, RZ, 0xc0, !PT ;  /* 0x0000ffffe4f37812 */ /* 0x000fc400078ec0ff */
[----:B------:R-:W-:Y:S02]  /*5110*/  LOP3.LUT R186, R186, 0xffff, RZ, 0xc0, !PT ;  /* 0x0000ffffbaba7812 */ /* 0x000fe400078ec0ff */
[----:B------:R-:W-:Y:S02]  /*5120*/  LOP3.LUT R247, R224, 0xffff, RZ, 0xc0, !PT ;  /* 0x0000ffffe0f77812 */ /* 0x000fe400078ec0ff */
[----:B------:R-:W-:Y:S02]  /*5130*/  LOP3.LUT R142, R182, 0xffff, RZ, 0xc0, !PT ;  /* 0x0000ffffb68e7812 */ /* 0x000fe400078ec0ff */
[----:B------:R-:W-:Y:S02]  /*5140*/  LOP3.LUT R145, R145, 0xffff, RZ, 0xc0, !PT ;  /* 0x0000ffff91917812 */ /* 0x000fe400078ec0ff */
[----:B------:R-:W-:Y:S02]  /*5150*/  PRMT R146, R146, 0x3340, R239 ;  /* 0x0000334092927816 */ /* 0x000fe400000000ef */
[----:B------:R-:W-:-:S02]  /*5160*/  PRMT R144, R144, 0x3340, R241 ;  /* 0x0000334090907816 */ /* 0x000fc400000000f1 */
[----:B------:R-:W-:Y:S02]  /*5170*/  LOP3.LUT R154, R154, 0xffff, RZ, 0xc0, !PT ;  /* 0x0000ffff9a9a7812 */ /* 0x000fe400078ec0ff */
[----:B------:R-:W-:Y:S02]  /*5180*/  LOP3.LUT R239, R236, 0xffff, RZ, 0xc0, !PT ;  /* 0x0000ffffecef7812 */ /* 0x000fe400078ec0ff */
[----:B------:R-:W-:Y:S02]  /*5190*/  LOP3.LUT R164, R156, 0xffff, RZ, 0xc0, !PT ;  /* 0x0000ffff9ca47812 */ /* 0x000fe400078ec0ff */
[----:B------:R-:W-:Y:S02]  /*51a0*/  LOP3.LUT R136, R200, 0xffff, RZ, 0xc0, !PT ;  /* 0x0000ffffc8887812 */ /* 0x000fe400078ec0ff */
[----:B------:R-:W-:Y:S02]  /*51b0*/  LOP3.LUT R245, R245, 0xffff, RZ, 0xc0, !PT ;  /* 0x0000fffff5f57812 */ /* 0x000fe400078ec0ff */
[----:B------:R-:W-:-:S02]  /*51c0*/  LOP3.LUT R168, R168, 0xffff, RZ, 0xc0, !PT ;  /* 0x0000ffffa8a87812 */ /* 0x000fc400078ec0ff */
[----:B------:R-:W-:Y:S02]  /*51d0*/  LOP3.LUT R241, R234, 0xffff, RZ, 0xc0, !PT ;  /* 0x0000ffffeaf17812 */ /* 0x000fe400078ec0ff */
[----:B------:R-:W-:Y:S02]  /*51e0*/  PRMT R156, R158, 0x3340, R243 ;  /* 0x000033409e9c7816 */ /* 0x000fe400000000f3 */
[----:B------:R-:W-:Y:S02]  /*51f0*/  PRMT R186, R186, 0x3340, R247 ;  /* 0x00003340baba7816 */ /* 0x000fe400000000f7 */
[----:B------:R-:W-:Y:S02]  /*5200*/  LOP3.LUT R180, R180, 0xffff, RZ, 0xc0, !PT ;  /* 0x0000ffffb4b47812 */ /* 0x000fe400078ec0ff */
[----:B------:R-:W-:Y:S02]  /*5210*/  LOP3.LUT R251, R216, 0xffff, RZ, 0xc0, !PT ;  /* 0x0000ffffd8fb7812 */ /* 0x000fe400078ec0ff */
[----:B------:R-:W-:-:S02]  /*5220*/  LOP3.LUT R170, R170, 0xffff, RZ, 0xc0, !PT ;  /* 0x0000ffffaaaa7812 */ /* 0x000fc400078ec0ff */
[----:B------:R-:W-:Y:S02]  /*5230*/  LOP3.LUT R247, R220, 0xffff, RZ, 0xc0, !PT ;  /* 0x0000ffffdcf77812 */ /* 0x000fe400078ec0ff */
[----:B--2---:R-:W-:Y:S02]  /*5240*/  LOP3.LUT R158, R147, 0xffff, RZ, 0xc0, !PT ;  /* 0x0000ffff939e7812 */ /* 0x004fe400078ec0ff */
[----:B------:R-:W-:Y:S02]  /*5250*/  PRMT R142, R142, 0x3340, R145 ;  /* 0x000033408e8e7816 */ /* 0x000fe40000000091 */
[----:B------:R-:W-:Y:S02]  /*5260*/  LOP3.LUT R143, R172, 0xffff, RZ, 0xc0, !PT ;  /* 0x0000ffffac8f7812 */ /* 0x000fe400078ec0ff */
[----:B------:R-:W-:Y:S02]  /*5270*/  LOP3.LUT R248, R248, 0xffff, RZ, 0xc0, !PT ;  /* 0x0000fffff8f87812 */ /* 0x000fe400078ec0ff */
[----:B------:R-:W-:-:S02]  /*5280*/  LOP3.LUT R135, R174, 0xffff, RZ, 0xc0, !PT ;  /* 0x0000ffffae877812 */ /* 0x000fc400078ec0ff */
[----:B------:R-:W-:Y:S02]  /*5290*/  LOP3.LUT R246, R246, 0xffff, RZ, 0xc0, !PT ;  /* 0x0000fffff6f67812 */ /* 0x000fe400078ec0ff */
[----:B------:R-:W-:Y:S02]  /*52a0*/  LOP3.LUT R178, R178, 0xffff, RZ, 0xc0, !PT ;  /* 0x0000ffffb2b27812 */ /* 0x000fe400078ec0ff */
[----:B------:R-:W-:Y:S02]  /*52b0*/  LOP3.LUT R147, R176, 0xffff, RZ, 0xc0, !PT ;  /* 0x0000ffffb0937812 */ /* 0x000fe400078ec0ff */
[----:B------:R-:W-:Y:S02]  /*52c0*/  LOP3.LUT R244, R244, 0xffff, RZ, 0xc0, !PT ;  /* 0x0000fffff4f47812 */ /* 0x000fe400078ec0ff */
[----:B------:R-:W-:Y:S02]  /*52d0*/  LOP3.LUT R139, R198, 0xffff, RZ, 0xc0, !PT ;  /* 0x0000ffffc68b7812 */ /* 0x000fe400078ec0ff */
[----:B------:R-:W-:-:S02]  /*52e0*/  LOP3.LUT R242, R242, 0xffff, RZ, 0xc0, !PT ;  /* 0x0000fffff2f27812 */ /* 0x000fc400078ec0ff */
[----:B------:R-:W-:Y:S02]  /*52f0*/  LOP3.LUT R145, R166, 0xffff, RZ, 0xc0, !PT ;  /* 0x0000ffffa6917812 */ /* 0x000fe400078ec0ff */
[----:B------:R-:W-:Y:S02]  /*5300*/  LOP3.LUT R240, R240, 0xffff, RZ, 0xc0, !PT ;  /* 0x0000fffff0f07812 */ /* 0x000fe400078ec0ff */
[----:B------:R-:W-:Y:S02]  /*5310*/  PRMT R154, R154, 0x3340, R239 ;  /* 0x000033409a9a7816 */ /* 0x000fe400000000ef */
[----:B------:R-:W-:Y:S02]  /*5320*/  PRMT R136, R136, 0x3340, R245 ;  /* 0x0000334088887816 */ /* 0x000fe400000000f5 */
[----:B------:R-:W-:Y:S02]  /*5330*/  PRMT R239, R168, 0x3340, R241 ;  /* 0x00003340a8ef7816 */ /* 0x000fe400000000f1 */
[----:B------:R-:W-:-:S02]  /*5340*/  PRMT R180, R180, 0x3340, R251 ;  /* 0x00003340b4b47816 */ /* 0x000fc400000000fb */
[----:B------:R-:W-:Y:S02]  /*5350*/  LOP3.LUT R192, R192, 0xffff, RZ, 0xc0, !PT ;  /* 0x0000ffffc0c07812 */ /* 0x000fe400078ec0ff */
[----:B------:R-:W-:Y:S02]  /*5360*/  LOP3.LUT R237, R237, 0xffff, RZ, 0xc0, !PT ;  /* 0x0000ffffeded7812 */ /* 0x000fe400078ec0ff */
[----:B------:R-:W-:Y:S02]  /*5370*/  LOP3.LUT R188, R188, 0xffff, RZ, 0xc0, !PT ;  /* 0x0000ffffbcbc7812 */ /* 0x000fe400078ec0ff */
[----:B------:R-:W-:Y:S02]  /*5380*/  LOP3.LUT R241, R230, 0xffff, RZ, 0xc0, !PT ;  /* 0x0000ffffe6f17812 */ /* 0x000fe400078ec0ff */
[----:B------:R-:W-:Y:S02]  /*5390*/  LOP3.LUT R245, R226, 0xffff, RZ, 0xc0, !PT ;  /* 0x0000ffffe2f57812 */ /* 0x000fe400078ec0ff */
[----:B------:R-:W-:-:S02]  /*53a0*/  PRMT R170, R170, 0x3340, R247 ;  /* 0x00003340aaaa7816 */ /* 0x000fc400000000f7 */
[----:B------:R-:W-:Y:S02]  /*53b0*/  LOP3.LUT R150, R150, 0xffff, RZ, 0xc0, !PT ;  /* 0x0000ffff96967812 */ /* 0x000fe400078ec0ff */
[----:B------:R-:W-:Y:S02]  /*53c0*/  LOP3.LUT R251, R212, 0xffff, RZ, 0xc0, !PT ;  /* 0x0000ffffd4fb7812 */ /* 0x000fe400078ec0ff */
[----:B------:R-:W-:Y:S02]  /*53d0*/  PRMT R143, R143, 0x3340, R248 ;  /* 0x000033408f8f7816 */ /* 0x000fe400000000f8 */
[----:B------:R-:W-:Y:S02]  /*53e0*/  PRMT R135, R135, 0x3340, R246 ;  /* 0x0000334087877816 */ /* 0x000fe400000000f6 */
[----:B------:R-:W-:Y:S02]  /*53f0*/  LOP3.LUT R184, R184, 0xffff, RZ, 0xc0, !PT ;  /* 0x0000ffffb8b87812 */ /* 0x000fe400078ec0ff */
[----:B------:R-:W-:-:S02]  /*5400*/  LOP3.LUT R243, R222, 0xffff, RZ, 0xc0, !PT ;  /* 0x0000ffffdef37812 */ /* 0x000fc400078ec0ff */
[----:B------:R-:W-:Y:S02]  /*5410*/  LOP3.LUT R160, R160, 0xffff, RZ, 0xc0, !PT ;  /* 0x0000ffffa0a07812 */ /* 0x000fe400078ec0ff */
[----:B------:R-:W-:Y:S02]  /*5420*/  LOP3.LUT R249, R218, 0xffff, RZ, 0xc0, !PT ;  /* 0x0000ffffdaf97812 */ /* 0x000fe400078ec0ff */
[----:B------:R-:W-:Y:S02]  /*5430*/  LOP3.LUT R208, R208, 0xffff, RZ, 0xc0, !PT ;  /* 0x0000ffffd0d07812 */ /* 0x000fe400078ec0ff */
[----:B------:R-:W-:Y:S02]  /*5440*/  LOP3.LUT R247, R214, 0xffff, RZ, 0xc0, !PT ;  /* 0x0000ffffd6f77812 */ /* 0x000fe400078ec0ff */
[----:B------:R-:W-:Y:S02]  /*5450*/  LOP3.LUT R210, R210, 0xffff, RZ, 0xc0, !PT ;  /* 0x0000ffffd2d27812 */ /* 0x000fe400078ec0ff */
[----:B------:R-:W-:-:S02]  /*5460*/  PRMT R147, R178, 0x3340, R147 ;  /* 0x00003340b2937816 */ /* 0x000fc40000000093 */
[----:B------:R-:W-:Y:S02]  /*5470*/  PRMT R137, R137, 0x3340, R244 ;  /* 0x0000334089897816 */ /* 0x000fe400000000f4 */
[----:B------:R-:W-:Y:S02]  /*5480*/  PRMT R139, R139, 0x3340, R242 ;  /* 0x000033408b8b7816 */ /* 0x000fe400000000f2 */
[----:B------:R-:W-:Y:S02]  /*5490*/  PRMT R145, R145, 0x3340, R240 ;  /* 0x0000334091917816 */ /* 0x000fe400000000f0 */
[----:B------:R-:W-:Y:S02]  /*54a0*/  PRMT R237, R192, 0x3340, R237 ;  /* 0x00003340c0ed7816 */ /* 0x000fe400000000ed */
[----:B------:R-:W-:Y:S02]  /*54b0*/  PRMT R241, R188, 0x3340, R241 ;  /* 0x00003340bcf17816 */ /* 0x000fe400000000f1 */
        /* <DEDUP_REMOVED lines=17> */
[----:B------:R-:W-:Y:S01]  /*55d0*/  PRMT R139, R156, 0x5410, R245 ;  /* 0x000054109c8b7816 */ /* 0x000fe200000000f5 */
[----:B------:R-:W-:Y:S01]  /*55e0*/  STS.128 [R12+UR12], R140 ;  /* 0x0000008c0c007988 */ /* 0x000fe20008000c0c */
[----:B------:R-:W-:-:S02]  /*55f0*/  PRMT R144, R186, 0x5410, R243 ;  /* 0x00005410ba907816 */ /* 0x000fc400000000f3 */
[----:B------:R-:W-:Y:S02]  /*5600*/  PRMT R145, R170, 0x5410, R249 ;  /* 0x00005410aa917816 */ /* 0x000fe400000000f9 */
[----:B------:R-:W-:Y:S02]  /*5610*/  PRMT R146, R180, 0x5410, R247 ;  /* 0x00005410b4927816 */ /* 0x000fe400000000f7 */
[----:B------:R-:W-:Y:S01]  /*5620*/  PRMT R147, R150, 0x5410, R251 ;  /* 0x0000541096937816 */ /* 0x000fe200000000fb */
[----:B------:R0:W-:Y:S01]  /*5630*/  STS.128 [R9+UR12], R132 ;  /* 0x0000008409007988 */ /* 0x0001e20008000c0c */
[----:B------:R-:W-:-:S03]  /*5640*/  LOP3.LUT R237, R2, 0x10, RZ, 0x3c, !PT ;  /* 0x0000001002ed7812 */ /* 0x000fc600078e3cff */
[----:B------:R-:W-:Y:S04]  /*5650*/  STS.128 [R8+UR12], R136 ;  /* 0x0000008808007988 */ /* 0x000fe80008000c0c */
[----:B------:R-:W-:Y:S04]  /*5660*/  STS.128 [R7+UR12], R144 ;  /* 0x0000009007007988 */ /* 0x000fe80008000c0c */
[----:B------:R-:W-:Y:S01]  /*5670*/  STS.U8 [R2+UR12+0x2000], R221 ;  /* 0x002000dd02007988 */ /* 0x000fe2000800000c */
[C---:B0-----:R-:W-:Y:S02]  /*5680*/  LOP3.LUT R133, R2.reuse, 0x20, RZ, 0x3c, !PT ;  /* 0x0000002002857812 */ /* 0x041fe400078e3cff */
[----:B------:R-:W-:Y:S01]  /*5690*/  LOP3.LUT R135, R2, 0x30, RZ, 0x3c, !PT ;  /* 0x0000003002877812 */ /* 0x000fe200078e3cff */
[----:B----4-:R-:W-:Y:S04]  /*56a0*/  STS.U8 [R2+UR12+0x2200], R223 ;  /* 0x002200df02007988 */ /* 0x010fe8000800000c */
[----:B------:R-:W-:Y:S04]  /*56b0*/  STS.U8 [R2+UR12+0x2400], R225 ;  /* 0x002400e102007988 */ /* 0x000fe8000800000c */
[----:B------:R-:W-:Y:S04]  /*56c0*/  STS.U8 [R2+UR12+0x2600], R227 ;  /* 0x002600e302007988 */ /* 0x000fe8000800000c */
[----:B-----5:R-:W-:Y:S04]  /*56d0*/  STS.U8 [R2+UR12+0x2e00], R229 ;  /* 0x002e00e502007988 */ /* 0x020fe8000800000c */
[----:B------:R-:W-:Y:S04]  /*56e0*/  STS.U8 [R2+UR12+0x2a00], R233 ;  /* 0x002a00e902007988 */ /* 0x000fe8000800000c */
[----:B------:R-:W-:Y:S04]  /*56f0*/  STS.U8 [R2+UR12+0x2800], R235 ;  /* 0x002800eb02007988 */ /* 0x000fe8000800000c */
[----:B------:R-:W-:Y:S04]  /*5700*/  STS.U8 [R2+UR12+0x2c00], R231 ;  /* 0x002c00e702007988 */ /* 0x000fe8000800000c */
[----:B------:R0:W-:Y:S04]  /*5710*/  STS.U8 [R237+UR12+0x2080], R22 ;  /* 0x00208016ed007988 */ /* 0x0001e8000800000c */
        /* <DEDUP_REMOVED lines=22> */
[----:B------:R1:W-:Y:S01]  /*5880*/  STS.U8 [R135+UR12+0x2f80], R148 ;  /* 0x002f809487007988 */ /* 0x0003e2000800000c */
[----:B------:R2:W-:Y:S06]  /*5890*/  MEMBAR.ALL.CTA ;  /* 0x0000000000007992 */ /* 0x0005ec0000008000 */
[----:B--2---:R-:W2:Y:S02]  /*58a0*/  FENCE.VIEW.ASYNC.S ;  /* 0x00000000000073c6 */ /* 0x004ea40000000000 */
[----:B--2---:R-:W-:Y:S06]  /*58b0*/  BAR.SYNC.DEFER_BLOCKING 0x0 ;  /* 0x0000000000007b1d */ /* 0x004fec0000010000 */
[----:B------:R-:W-:Y:S01]  /*58c0*/  UMOV UR4, UR13 ;  /* 0x0000000d00047c82 */ /* 0x000fe20008000000 */
[----:B------:R-:W-:Y:S01]  /*58d0*/  UMOV UR5, 0x80000020 ;  /* 0x8000002000057882 */ /* 0x000fe20000000000 */
[----:B------:R-:W-:-:S06]  /*58e0*/  WARPGROUP.ARRIVE ;  /* 0x00000000000079c5 */ /* 0x000fcc0000000000 */
[----:B------:R-:W-:Y:S01]  /*58f0*/  QGMMA.64x64x32.F32.E4M3.E4M3 R56, gdesc[UR4], R56 ;  /* 0x00e00000043879f3 */ /* 0x000fe20008700838 */
[----:B------:R-:W-:Y:S01]  /*5900*/  UMOV UR18, UR6 ;  /* 0x0000000600127c82 */ /* 0x000fe20008000000 */
[----:B------:R-:W-:Y:S02]  /*5910*/  UMOV UR19, UR7 ;  /* 0x0000000700137c82 */ /* 0x000fe40008000000 */
[----:B------:R-:W-:Y:S04]  /*5920*/  QGMMA.64x64x32.F32.E4M3.E4M3 R56, gdesc[UR8], R56 ;  /* 0x00e00000083879f3 */ /* 0x000fe80008700838 */
[----:B------:R-:W-:Y:S01]  /*5930*/  QGMMA.64x64x32.F32.E4M3.E4M3 R24, gdesc[UR16], R24 ;  /* 0x00e00000101879f3 */ /* 0x000fe20008700818 */
[----:B------:R-:W-:Y:S01]  /*5940*/  UMOV UR22, UR10 ;  /* 0x0000000a00167c82 */ /* 0x000fe20008000000 */
[----:B------:R-:W-:Y:S01]  /*5950*/  UMOV UR23, UR11 ;  /* 0x0000000b00177c82 */ /* 0x000fe20008000000 */
[----:B------:R-:W-:-:S02]  /*5960*/  USHF.R.S32.HI UR4, URZ, 0x1f, UR24 ;  /* 0x0000001f3f047899 */ /* 0x000fc40008011418 */
[----:B------:R-:W-:Y:S01]  /*5970*/  IADD3 R211, P1, R211, UR24, RZ ;  /* 0x00000018d3d37c10 */ /* 0x000fe2000ff3e0ff */
[----:B0-----:R-:W-:-:S03]  /*5980*/  IMAD.SHL.U32 R22, R13, 0x40, RZ ;  /* 0x000000400d167824 */ /* 0x001fc600078e00ff */
[----:B------:R-:W-:Y:S02]  /*5990*/  IADD3.X R187, R187, UR4, RZ, P1, !PT ;  /* 0x00000004bbbb7c10 */ /* 0x000fe40008ffe4ff */
[----:B------:R-:W-:Y:S02]  /*59a0*/  IADD3 R189, P1, R189, UR24, RZ ;  /* 0x00000018bdbd7c10 */ /* 0x000fe4000ff3e0ff */
[----:B------:R-:W-:Y:S02]  /*59b0*/  IADD3 R16, P0, R22, R16, RZ ;  /* 0x0000001016107210 */ /* 0x000fe40007f1e0ff */
[----:B------:R-:W-:Y:S02]  /*59c0*/  IADD3 R11, P5, R11, UR24, RZ ;  /* 0x000000180b0b7c10 */ /* 0x000fe4000ffbe0ff */
[----:B------:R-:W-:Y:S02]  /*59d0*/  IADD3 R205, P4, R205, UR24, RZ ;  /* 0x00000018cdcd7c10 */ /* 0x000fe4000ff9e0ff */
[----:B------:R-:W-:-:S02]  /*59e0*/  IADD3 R207, P3, R207, UR24, RZ ;  /* 0x00000018cfcf7c10 */ /* 0x000fc4000ff7e0ff */
[----:B------:R-:W-:Y:S02]  /*59f0*/  IADD3 R209, P2, R209, UR24, RZ ;  /* 0x00000018d1d17c10 */ /* 0x000fe4000ff5e0ff */
[----:B------:R-:W-:Y:S01]  /*5a00*/  IADD3.X R159, R159, UR4, RZ, P1, !PT ;  /* 0x000000049f9f7c10 */ /* 0x000fe20008ffe4ff */
[----:B------:R-:W-:Y:S01]  /*5a10*/  QGMMA.64x64x32.F32.E4M3.E4M3 R24, gdesc[UR20], R24, gsb0 ;  /* 0x00e00000141879f3 */ /* 0x000fe20008000818 */
[----:B------:R-:W-:Y:S02]  /*5a20*/  IADD3 R161, P1, R161, UR24, RZ ;  /* 0x00000018a1a17c10 */ /* 0x000fe4000ff3e0ff */
[----:B------:R-:W-:Y:S02]  /*5a30*/  LEA.HI.X.SX32 R203, R22, R203, 0x1, P0 ;  /* 0x000000cb16cb7211 */ /* 0x000fe400000f0eff */
[----:B------:R-:W-:Y:S02]  /*5a40*/  IADD3.X R219, R219, UR4, RZ, P5, !PT ;  /* 0x00000004dbdb7c10 */ /* 0x000fe4000affe4ff */
[----:B------:R-:W-:-:S02]  /*5a50*/  IADD3.X R199, R199, UR4, RZ, P4, !PT ;  /* 0x00000004c7c77c10 */ /* 0x000fc4000a7fe4ff */
[----:B------:R-:W-:Y:S02]  /*5a60*/  IADD3.X R195, R195, UR4, RZ, P3, !PT ;  /* 0x00000004c3c37c10 */ /* 0x000fe40009ffe4ff */
[----:B------:R-:W-:Y:S02]  /*5a70*/  IADD3.X R191, R191, UR4, RZ, P2, !PT ;  /* 0x00000004bfbf7c10 */ /* 0x000fe400097fe4ff */
[----:B------:R-:W-:Y:S02]  /*5a80*/  IADD3 R213, P0, R213, UR24, RZ ;  /* 0x00000018d5d57c10 */ /* 0x000fe4000ff1e0ff */
[----:B------:R-:W-:Y:S02]  /*5a90*/  IADD3 R215, P6, R215, UR24, RZ ;  /* 0x00000018d7d77c10 */ /* 0x000fe4000ffde0ff */
[----:B------:R-:W-:Y:S02]  /*5aa0*/  IADD3 R217, P5, R217, UR24, RZ ;  /* 0x00000018d9d97c10 */ /* 0x000fe4000ffbe0ff */
[----:B------:R-:W-:-:S02]  /*5ab0*/  IADD3 R201, P4, R201, UR24, RZ ;  /* 0x00000018c9c97c10 */ /* 0x000fc4000ff9e0ff */
[----:B------:R-:W-:Y:S02]  /*5ac0*/  IADD3 R197, P3, R197, UR24, RZ ;  /* 0x00000018c5c57c10 */ /* 0x000fe4000ff7e0ff */
[----:B------:R-:W-:Y:S01]  /*5ad0*/  IADD3 R193, P2, R193, UR24, RZ ;  /* 0x00000018c1c17c10 */ /* 0x000fe2000ff5e0ff */
[----:B------:R-:W-:Y:S01]  /*5ae0*/  VIADD R20, R20, 0xffffffff ;  /* 0xffffffff14147836 */ /* 0x000fe20000000000 */
[----:B------:R-:W-:Y:S02]  /*5af0*/  IADD3.X R115, R115, UR4, RZ, P1, !PT ;  /* 0x0000000473737c10 */ /* 0x000fe40008ffe4ff */
[----:B------:R-:W-:Y:S02]  /*5b00*/  IADD3 R117, P1, R117, UR24, RZ ;  /* 0x0000001875757c10 */ /* 0x000fe4000ff3e0ff */
[----:B------:R-:W-:Y:S02]  /*5b10*/  IADD3.X R183, R183, UR4, RZ, P0, !PT ;  /* 0x00000004b7b77c10 */ /* 0x000fe400087fe4ff */
[----:B------:R-:W-:-:S02]  /*5b20*/  IADD3.X R179, R179, UR4, RZ, P6, !PT ;  /* 0x00000004b3b37c10 */ /* 0x000fc4000b7fe4ff */
[----:B------:R-:W-:Y:S02]  /*5b30*/  IADD3.X R175, R175, UR4, RZ, P5, !PT ;  /* 0x00000004afaf7c10 */ /* 0x000fe4000affe4ff */
[----:B------:R-:W-:Y:S02]  /*5b40*/  IADD3.X R171, R171, UR4, RZ, P4, !PT ;  /* 0x00000004abab7c10 */ /* 0x000fe4000a7fe4ff */
[----:B------:R-:W-:Y:S02]  /*5b50*/  IADD3.X R167, R167, UR4, RZ, P3, !PT ;  /* 0x00000004a7a77c10 */ /* 0x000fe40009ffe4ff */
[----:B------:R-:W-:Y:S02]  /*5b60*/  IADD3.X R163, R163, UR4, RZ, P2, !PT ;  /* 0x00000004a3a37c10 */ /* 0x000fe400097fe4ff */
[----:B------:R-:W-:Y:S02]  /*5b70*/  IADD3 R185, P0, R185, UR24, RZ ;  /* 0x00000018b9b97c10 */ /* 0x000fe4000ff1e0ff */
[----:B------:R-:W-:-:S02]  /*5b80*/  IADD3 R181, P6, R181, UR24, RZ ;  /* 0x00000018b5b57c10 */ /* 0x000fc4000ffde0ff */
[----:B------:R-:W-:Y:S02]  /*5b90*/  IADD3 R177, P5, R177, UR24, RZ ;  /* 0x00000018b1b17c10 */ /* 0x000fe4000ffbe0ff */
[----:B------:R-:W-:Y:S02]  /*5ba0*/  IADD3 R173, P4, R173, UR24, RZ ;  /* 0x00000018adad7c10 */ /* 0x000fe4000ff9e0ff */
[----:B------:R-:W-:Y:S02]  /*5bb0*/  IADD3 R169, P3, R169, UR24, RZ ;  /* 0x00000018a9a97c10 */ /* 0x000fe4000ff7e0ff */
[----:B------:R-:W-:Y:S02]  /*5bc0*/  IADD3 R165, P2, R165, UR24, RZ ;  /* 0x00000018a5a57c10 */ /* 0x000fe4000ff5e0ff */
[----:B------:R-:W-:Y:S02]  /*5bd0*/  IADD3.X R89, R89, UR4, RZ, P1, !PT ;  /* 0x0000000459597c10 */ /* 0x000fe40008ffe4ff */
[----:B------:R-:W-:-:S02]  /*5be0*/  ISETP.NE.U32.AND P1, PT, R20, RZ, PT ;  /* 0x000000ff1400720c */ /* 0x000fc40003f25070 */
[----:B------:R-:W-:Y:S02]  /*5bf0*/  IADD3.X R155, R155, UR4, RZ, P0, !PT ;  /* 0x000000049b9b7c10 */ /* 0x000fe400087fe4ff */
[----:B------:R-:W-:Y:S02]  /*5c00*/  IADD3.X R151, R151, UR4, RZ, P6, !PT ;  /* 0x0000000497977c10 */ /* 0x000fe4000b7fe4ff */
[----:B------:R-:W-:Y:S02]  /*5c10*/  IADD3.X R131, R131, UR4, RZ, P5, !PT ;  /* 0x0000000483837c10 */ /* 0x000fe4000affe4ff */
[----:B------:R-:W-:Y:S02]  /*5c20*/  IADD3.X R127, R127, UR4, RZ, P4, !PT ;  /* 0x000000047f7f7c10 */ /* 0x000fe4000a7fe4ff */
[----:B------:R-:W-:Y:S02]  /*5c30*/  IADD3.X R123, R123, UR4, RZ, P3, !PT ;  /* 0x000000047b7b7c10 */ /* 0x000fe40009ffe4ff */
[----:B------:R-:W-:-:S02]  /*5c40*/  IADD3.X R119, R119, UR4, RZ, P2, !PT ;  /* 0x0000000477777c10 */ /* 0x000fc400097fe4ff */
[----:B------:R-:W-:Y:S02]  /*5c50*/  IADD3 R157, P0, R157, UR24, RZ ;  /* 0x000000189d9d7c10 */ /* 0x000fe4000ff1e0ff */
[----:B------:R-:W-:Y:S02]  /*5c60*/  IADD3 R153, P6, R153, UR24, RZ ;  /* 0x0000001899997c10 */ /* 0x000fe4000ffde0ff */
[----:B------:R-:W-:Y:S02]  /*5c70*/  IADD3 R149, P5, R149, UR24, RZ ;  /* 0x0000001895957c10 */ /* 0x000fe4000ffbe0ff */
[----:B------:R-:W-:Y:S02]  /*5c80*/  IADD3 R129, P4, R129, UR24, RZ ;  /* 0x0000001881817c10 */ /* 0x000fe4000ff9e0ff */
[----:B------:R-:W-:Y:S02]  /*5c90*/  IADD3 R125, P3, R125, UR24, RZ ;  /* 0x000000187d7d7c10 */ /* 0x000fe4000ff7e0ff */
[----:B------:R-:W-:-:S02]  /*5ca0*/  IADD3 R121, P2, R121, UR24, RZ ;  /* 0x0000001879797c10 */ /* 0x000fc4000ff5e0ff */
        /* <DEDUP_REMOVED lines=11> */
[----:B------:R-:W-:Y:S01]  /*5d60*/  IADD3 R93, P2, R93, UR24, RZ ;  /* 0x000000185d5d7c10 */ /* 0x000fe2000ff5e0ff */
[----:B------:R-:W-:-:S02]  /*5d70*/  WARPGROUP.DEPBAR.LE gsb0, 0x0 ;  /* 0x00008000000079c5 */ /* 0x000fc40000010000 */
[----:B------:R-:W-:Y:S02]  /*5d80*/  IADD3.X R3, R3, UR4, RZ, P0, !PT ;  /* 0x0000000403037c10 */ /* 0x000fe400087fe4ff */
[----:B------:R-:W-:Y:S02]  /*5d90*/  IADD3.X R23, R23, UR4, RZ, P6, !PT ;  /* 0x0000000417177c10 */ /* 0x000fe4000b7fe4ff */
[----:B------:R-:W-:Y:S02]  /*5da0*/  IADD3.X R21, R21, UR4, RZ, P5, !PT ;  /* 0x0000000415157c10 */ /* 0x000fe4000affe4ff */
[----:B------:R-:W-:Y:S02]  /*5db0*/  IADD3.X R19, R19, UR4, RZ, P4, !PT ;  /* 0x0000000413137c10 */ /* 0x000fe4000a7fe4ff */
[----:B------:R-:W-:Y:S02]  /*5dc0*/  IADD3.X R17, R17, UR4, RZ, P3, !PT ;  /* 0x0000000411117c10 */ /* 0x000fe40009ffe4ff */
[----:B------:R-:W-:Y:S01]  /*5dd0*/  IADD3.X R15, R15, UR4, RZ, P2, !PT ;  /* 0x000000040f0f7c10 */ /* 0x000fe200097fe4ff */
[----:B------:R-:W-:Y:S01]  /*5de0*/  VIADD R18, R18, 0xffffffc0 ;  /* 0xffffffc012127836 */ /* 0x000fe20000000000 */
[----:B-1----:R-:W-:Y:S06]  /*5df0*/  @P1 BRA `(.L_x_2) ;  /* 0xffffffd000141947 */ /* 0x002fec000383ffff */
.L_x_1:
[----:B------:R-:W-:Y:S01]  /*5e00*/  BAR.SYNC.DEFER_BLOCKING 0x0 ;  /* 0x0000000000007b1d */ /* 0x000fe20000010000 */
[C---:B------:R-:W-:Y:S01]  /*5e10*/  IMAD.SHL.U32 R3, R0.reuse, 0x10, RZ ;  /* 0x0000001000037824 */ /* 0x040fe200078e00ff */
[----:B------:R-:W-:Y:S01]  /*5e20*/  F2FP.SATFINITE.E4M3.F32.PACK_AB_MERGE_C R58, R59, R58, RZ ;  /* 0x0000003a3b3a723e */ /* 0x000fe200048070ff */
[----:B------:R-:W-:Y:S01]  /*5e30*/  IMAD.SHL.U32 R0, R0, 0x40, RZ ;  /* 0x0000004000007824 */ /* 0x000fe200078e00ff */
[----:B------:R-:W-:Y:S01]  /*5e40*/  F2FP.SATFINITE.E4M3.F32.PACK_AB_MERGE_C R63, R63, R62, RZ ;  /* 0x0000003e3f3f723e */ /* 0x000fe200048070ff */
[----:B------:R-:W-:Y:S01]  /*5e50*/  VIADD R7, R5, 0x1 ;  /* 0x0000000105077836 */ /* 0x000fe20000000000 */
[----:B------:R-:W-:Y:S01]  /*5e60*/  LOP3.LUT R3, R3, 0xf0, RZ, 0xc0, !PT ;  /* 0x000000f003037812 */ /* 0x000fe200078ec0ff */
[----:B------:R-:W-:Y:S01]  /*5e70*/  ULDC.64 UR6, c[0x0][0x228] ;  /* 0x00008a0000067ab9 */ /* 0x000fe20000000a00 */
[----:B------:R-:W-:Y:S01]  /*5e80*/  LOP3.LUT R0, R0, 0x400, RZ, 0xc0, !PT ;  /* 0x0000040000007812 */ /* 0x000fe200078ec0ff */
[----:B------:R-:W-:Y:S01]  /*5e90*/  ULDC UR4, c[0x0][0x244] ;  /* 0x0000910000047ab9 */ /* 0x000fe20000000800 */
[----:B------:R-:W-:-:S02]  /*5ea0*/  LOP3.LUT R6, R6, 0x300, RZ, 0xc0, !PT ;  /* 0x0000030006067812 */ /* 0x000fc400078ec0ff */
[----:B------:R-:W-:Y:S01]  /*5eb0*/  IADD3 R3, R0, UR12, R3 ;  /* 0x0000000c00037c10 */ /* 0x000fe2000fffe003 */
[----:B------:R-:W-:Y:S01]  /*5ec0*/  VIADD R0, R5, 0x4 ;  /* 0x0000000405007836 */ /* 0x000fe20000000000 */
[----:B------:R-:W-:Y:S02]  /*5ed0*/  F2FP.SATFINITE.E4M3.F32.PACK_AB_MERGE_C R56, R57, R56, RZ ;  /* 0x000000383938723e */ /* 0x000fe400048070ff */
[----:B------:R-:W-:Y:S02]  /*5ee0*/  F2FP.SATFINITE.E4M3.F32.PACK_AB_MERGE_C R61, R61, R60, RZ ;  /* 0x0000003c3d3d723e */ /* 0x000fe400048070ff */
[----:B------:R-:W-:Y:S01]  /*5ef0*/  F2FP.SATFINITE.E4M3.F32.PACK_AB_MERGE_C R24, R25, R24, RZ ;  /* 0x000000181918723e */ /* 0x000fe200048070ff */
[----:B------:R-:W-:Y:S01]  /*5f00*/  IMAD.IADD R25, R6, 0x1, R3 ;  /* 0x0000000106197824 */ /* 0x000fe200078e0203 */
[----:B------:R-:W-:Y:S01]  /*5f10*/  F2FP.SATFINITE.E4M3.F32.PACK_AB_MERGE_C R26, R27, R26, RZ ;  /* 0x0000001a1b1a723e */ /* 0x000fe200048070ff */
[----:B------:R-:W-:Y:S01]  /*5f20*/  VIADD R6, R5, 0x2 ;  /* 0x0000000205067836 */ /* 0x000fe20000000000 */
[----:B------:R-:W-:-:S02]  /*5f30*/  F2FP.SATFINITE.E4M3.F32.PACK_AB_MERGE_C R29, R29, R28, RZ ;  /* 0x0000001c1d1d723e */ /* 0x000fc400048070ff */
[----:B------:R-:W-:Y:S02]  /*5f40*/  F2FP.SATFINITE.E4M3.F32.PACK_AB_MERGE_C R31, R31, R30, RZ ;  /* 0x0000001e1f1f723e */ /* 0x000fe400048070ff */
[----:B------:R-:W-:Y:S02]  /*5f50*/  PRMT R57, R58, 0x5410, R63 ;  /* 0x000054103a397816 */ /* 0x000fe4000000003f */
[----:B------:R-:W-:Y:S02]  /*5f60*/  PRMT R56, R56, 0x5410, R61 ;  /* 0x0000541038387816 */ /* 0x000fe4000000003d */
[----:B------:R-:W-:Y:S02]  /*5f70*/  PRMT R58, R24, 0x5410, R29 ;  /* 0x00005410183a7816 */ /* 0x000fe4000000001d */
[----:B------:R-:W-:Y:S02]  /*5f80*/  PRMT R59, R26, 0x5410, R31 ;  /* 0x000054101a3b7816 */ /* 0x000fe4000000001f */
[----:B------:R-:W-:Y:S01]  /*5f90*/  LEA R3, R2, UR12, 0x4 ;  /* 0x0000000c02037c11 */ /* 0x000fe2000f8e20ff */
[----:B------:R-:W-:Y:S01]  /*5fa0*/  VIADD R2, R5, 0x3 ;  /* 0x0000000305027836 */ /* 0x000fe20000000000 */
[----:B------:R-:W-:Y:S01]  /*5fb0*/  F2FP.SATFINITE.E4M3.F32.PACK_AB_MERGE_C R66, R67, R66, RZ ;  /* 0x000000424342723e */ /* 0x000fe200048070ff */
[----:B------:R-:W-:Y:S01]  /*5fc0*/  STSM.16.M88.4 [R25], R56 ;  /* 0x0000003819007844 */ /* 0x000fe20000000200 */
[----:B------:R-:W-:-:S02]  /*5fd0*/  F2FP.SATFINITE.E4M3.F32.PACK_AB_MERGE_C R71, R71, R70, RZ ;  /* 0x000000464747723e */ /* 0x000fc400048070ff */
[----:B------:R-:W-:Y:S01]  /*5fe0*/  F2FP.SATFINITE.E4M3.F32.PACK_AB_MERGE_C R64, R65, R64, RZ ;  /* 0x000000404140723e */ /* 0x000fe200048070ff */
[----:B------:R-:W-:Y:S01]  /*5ff0*/  BAR.SYNC.DEFER_BLOCKING 0x0 ;  /* 0x0000000000007b1d */ /* 0x000fe20000010000 */
[----:B------:R-:W-:Y:S02]  /*6000*/  F2FP.SATFINITE.E4M3.F32.PACK_AB_MERGE_C R69, R69, R68, RZ ;  /* 0x000000444545723e */ /* 0x000fe400048070ff */
[----:B------:R-:W-:Y:S02]  /*6010*/  F2FP.SATFINITE.E4M3.F32.PACK_AB_MERGE_C R32, R33, R32, RZ ;  /* 0x000000202120723e */ /* 0x000fe400048070ff */
[----:B------:R-:W-:Y:S02]  /*6020*/  F2FP.SATFINITE.E4M3.F32.PACK_AB_MERGE_C R34, R35, R34, RZ ;  /* 0x000000222322723e */ /* 0x000fe400048070ff */
[----:B------:R-:W-:Y:S02]  /*6030*/  F2FP.SATFINITE.E4M3.F32.PACK_AB_MERGE_C R37, R37, R36, RZ ;  /* 0x000000242525723e */ /* 0x000fe400048070ff */
[----:B------:R-:W-:-:S02]  /*6040*/  F2FP.SATFINITE.E4M3.F32.PACK_AB_MERGE_C R39, R39, R38, RZ ;  /* 0x000000262727723e */ /* 0x000fc400048070ff */
[----:B------:R-:W-:Y:S02]  /*6050*/  PRMT R65, R66, 0x5410, R71 ;  /* 0x0000541042417816 */ /* 0x000fe40000000047 */
[----:B------:R-:W-:Y:S02]  /*6060*/  PRMT R64, R64, 0x5410, R69 ;  /* 0x0000541040407816 */ /* 0x000fe40000000045 */
[----:B------:R-:W-:Y:S02]  /*6070*/  PRMT R66, R32, 0x5410, R37 ;  /* 0x0000541020427816 */ /* 0x000fe40000000025 */
[----:B------:R-:W-:Y:S02]  /*6080*/  PRMT R67, R34, 0x5410, R39 ;  /* 0x0000541022437816 */ /* 0x000fe40000000027 */
[----:B------:R-:W-:Y:S02]  /*6090*/  F2FP.SATFINITE.E4M3.F32.PACK_AB_MERGE_C R74, R75, R74, RZ ;  /* 0x0000004a4b4a723e */ /* 0x000fe400048070ff */
[----:B------:R-:W-:-:S02]  /*60a0*/  F2FP.SATFINITE.E4M3.F32.PACK_AB_MERGE_C R79, R79, R78, RZ ;  /* 0x0000004e4f4f723e */ /* 0x000fc400048070ff */
[----:B------:R-:W-:Y:S01]  /*60b0*/  F2FP.SATFINITE.E4M3.F32.PACK_AB_MERGE_C R72, R73, R72, RZ ;  /* 0x000000484948723e */ /* 0x000fe200048070ff */
[----:B------:R-:W0:Y:S01]  /*60c0*/  LDS.128 R16, [R3] ;  /* 0x0000000003107984 */ /* 0x000e220000000c00 */
[----:B------:R-:W-:Y:S02]  /*60d0*/  F2FP.SATFINITE.E4M3.F32.PACK_AB_MERGE_C R77, R77, R76, RZ ;  /* 0x0000004c4d4d723e */ /* 0x000fe400048070ff */
[----:B------:R-:W-:Y:S01]  /*60e0*/  F2FP.SATFINITE.E4M3.F32.PACK_AB_MERGE_C R40, R41, R40, RZ ;  /* 0x000000282928723e */ /* 0x000fe200048070ff */
[----:B------:R-:W-:Y:S01]  /*60f0*/  BAR.SYNC.DEFER_BLOCKING 0x0 ;  /* 0x0000000000007b1d */ /* 0x000fe20000010000 */
        /* <DEDUP_REMOVED lines=9> */
[----:B------:R-:W-:Y:S02]  /*6190*/  F2FP.SATFINITE.E4M3.F32.PACK_AB_MERGE_C R80, R81, R80, RZ ;  /* 0x000000505150723e */ /* 0x000fe400048070ff */
[----:B------:R-:W-:Y:S02]  /*61a0*/  F2FP.SATFINITE.E4M3.F32.PACK_AB_MERGE_C R85, R85, R84, RZ ;  /* 0x000000545555723e */ /* 0x000fe400048070ff */
[----:B------:R-:W-:Y:S01]  /*61b0*/  F2FP.SATFINITE.E4M3.F32.PACK_AB_MERGE_C R48, R49, R48, RZ ;  /* 0x000000303130723e */ /* 0x000fe200048070ff */
[----:B------:R-:W-:Y:S01]  /*61c0*/  STSM.16.M88.4 [R25], R64 ;  /* 0x0000004019007844 */ /* 0x000fe20000000200 */
[----:B------:R-:W-:Y:S02]  /*61d0*/  F2FP.SATFINITE.E4M3.F32.PACK_AB_MERGE_C R50, R51, R50, RZ ;  /* 0x000000323332723e */ /* 0x000fe400048070ff */
[----:B------:R-:W-:Y:S01]  /*61e0*/  F2FP.SATFINITE.E4M3.F32.PACK_AB_MERGE_C R53, R53, R52, RZ ;  /* 0x000000343535723e */ /* 0x000fe200048070ff */
[----:B------:R-:W-:Y:S01]  /*61f0*/  BAR.SYNC.DEFER_BLOCKING 0x0 ;  /* 0x0000000000007b1d */ /* 0x000fe20000010000 */
[----:B------:R-:W-:-:S02]  /*6200*/  F2FP.SATFINITE.E4M3.F32.PACK_AB_MERGE_C R55, R55, R54, RZ ;  /* 0x000000363737723e */ /* 0x000fc400048070ff */
[----:B------:R-:W-:Y:S02]  /*6210*/  PRMT R81, R82, 0x5410, R87 ;  /* 0x0000541052517816 */ /* 0x000fe40000000057 */
[----:B------:R-:W-:Y:S02]  /*6220*/  PRMT R80, R80, 0x5410, R85 ;  /* 0x0000541050507816 */ /* 0x000fe40000000055 */
[----:B------:R-:W-:Y:S02]  /*6230*/  PRMT R82, R48, 0x5410, R53 ;  /* 0x0000541030527816 */ /* 0x000fe40000000035 */
[----:B------:R-:W-:Y:S02]  /*6240*/  PRMT R83, R50, 0x5410, R55 ;  /* 0x0000541032537816 */ /* 0x000fe40000000037 */
[----:B------:R-:W-:Y:S01]  /*6250*/  ISETP.GE.AND P0, PT, R4, UR6, PT ;  /* 0x0000000604007c0c */ /* 0x000fe2000bf06270 */
[----:B------:R-:W-:Y:S01]  /*6260*/  ULDC UR6, c[0x0][0x248] ;  /* 0x0000920000067ab9 */ /* 0x000fe20000000800 */
[----:B0-----:R-:W-:-:S02]  /*6270*/  PRMT R27, R16, 0x7770, RZ ;  /* 0x00007770101b7816 */ /* 0x001fc400000000ff */
[----:B------:R-:W-:Y:S01]  /*6280*/  ISETP.LT.AND P4, PT, R0, UR7, !P0 ;  /* 0x0000000700007c0c */ /* 0x000fe2000c781270 */
[----:B------:R-:W-:Y:S01]  /*6290*/  IMAD R0, R4, UR4, RZ ;  /* 0x0000000404007c24 */ /* 0x000fe2000f8e02ff */
[----:B------:R-:W-:Y:S01]  /*62a0*/  ISETP.LT.AND P2, PT, R7, UR7, !P0 ;  /* 0x0000000707007c0c */ /* 0x000fe2000c741270 */
[----:B------:R-:W-:Y:S01]  /*62b0*/  ULDC.64 UR4, c[0x0][0x220] ;  /* 0x0000880000047ab9 */ /* 0x000fe20000000a00 */
[----:B------:R-:W-:Y:S01]  /*62c0*/  ISETP.LT.AND P5, PT, R2, UR7, !P0 ;  /* 0x0000000702007c0c */ /* 0x000fe2000c7a1270 */
[C---:B------:R-:W-:Y:S01]  /*62d0*/  IMAD R7, R5.reuse, UR6, RZ ;  /* 0x0000000605077c24 */ /* 0x040fe2000f8e02ff */
[----:B------:R-:W-:Y:S01]  /*62e0*/  IADD3 R2, P3, R0, UR4, RZ ;  /* 0x0000000400027c10 */ /* 0x000fe2000ff7e0ff */
[----:B------:R-:W-:Y:S01]  /*62f0*/  VIADD R4, R5, 0x5 ;  /* 0x0000000505047836 */ /* 0x000fe20000000000 */
[----:B------:R-:W-:Y:S01]  /*6300*/  ISETP.LT.AND P1, PT, R6, UR7, !P0 ;  /* 0x0000000706007c0c */ /* 0x000fe2000c721270 */
[----:B------:R-:W0:Y:S01]  /*6310*/  LDS.128 R12, [R3] ;  /* 0x00000000030c7984 */ /* 0x000e220000000c00 */
[----:B------:R-:W-:Y:S01]  /*6320*/  LEA.HI.X.SX32 R0, R0, UR5, 0x1, P3 ;  /* 0x0000000500007c11 */ /* 0x000fe200098f0eff */
[C---:B------:R-:W-:Y:S01]  /*6330*/  VIADD R21, R7.reuse, UR6 ;  /* 0x0000000607157c36 */ /* 0x040fe20008000000 */
[----:B------:R-:W-:Y:S01]  /*6340*/  BAR.SYNC.DEFER_BLOCKING 0x0 ;  /* 0x0000000000007b1d */ /* 0x000fe20000010000 */
[----:B------:R-:W-:-:S02]  /*6350*/  IADD3 R6, P6, R7, R2, RZ ;  /* 0x0000000207067210 */ /* 0x000fc40007fde0ff */
[----:B------:R-:W-:Y:S01]  /*6360*/  VIADD R23, R21, UR6 ;  /* 0x0000000615177c36 */ /* 0x000fe20008000000 */
[----:B------:R-:W-:Y:S02]  /*6370*/  ISETP.LT.AND P3, PT, R5, UR7, !P0 ;  /* 0x0000000705007c0c */ /* 0x000fe4000c761270 */
[----:B------:R-:W-:Y:S02]  /*6380*/  LEA.HI.X.SX32 R7, R7, R0, 0x1, P6 ;  /* 0x0000000007077211 */ /* 0x000fe400030f0eff */
[C---:B------:R-:W-:Y:S02]  /*6390*/  IADD3 R20, P6, R21.reuse, R2, RZ ;  /* 0x0000000215147210 */ /* 0x040fe40007fde0ff */
[----:B------:R-:W-:Y:S02]  /*63a0*/  PRMT R29, R16, 0x7771, RZ ;  /* 0x00007771101d7816 */ /* 0x000fe400000000ff */
[----:B------:R-:W-:Y:S02]  /*63b0*/  LEA.HI.X.SX32 R21, R21, R0, 0x1, P6 ;  /* 0x0000000015157211 */ /* 0x000fe400030f0eff */
[----:B------:R-:W-:-:S02]  /*63c0*/  IADD3 R22, P6, R23, R2, RZ ;  /* 0x0000000217167210 */ /* 0x000fc40007fde0ff */
[C---:B------:R-:W-:Y:S02]  /*63d0*/  PRMT R33, R17.reuse, 0x7770, RZ ;  /* 0x0000777011217816 */ /* 0x040fe400000000ff */
[----:B------:R-:W-:Y:S02]  /*63e0*/  PRMT R31, R17, 0x7771, RZ ;  /* 0x00007771111f7816 */ /* 0x000fe400000000ff */
[----:B------:R-:W-:Y:S01]  /*63f0*/  PRMT R35, R18, 0x7771, RZ ;  /* 0x0000777112237816 */ /* 0x000fe200000000ff */
[----:B------:R-:W-:Y:S01]  /*6400*/  STSM.16.M88.4 [R25], R72 ;  /* 0x0000004819007844 */ /* 0x000fe20000000200 */
[----:B------:R-:W-:Y:S06]  /*6410*/  BAR.SYNC.DEFER_BLOCKING 0x0 ;  /* 0x0000000000007b1d */ /* 0x000fec0000010000 */
[----:B------:R-:W1:Y:S02]  /*6420*/  LDS.128 R8, [R3] ;  /* 0x0000000003087984 */ /* 0x000e640000000c00 */
[----:B------:R-:W-:Y:S06]  /*6430*/  BAR.SYNC.DEFER_BLOCKING 0x0 ;  /* 0x0000000000007b1d */ /* 0x000fec0000010000 */
[----:B------:R2:W-:Y:S02]  /*6440*/  STSM.16.M88.4 [R25], R80 ;  /* 0x0000005019007844 */ /* 0x0005e40000000200 */
[----:B------:R-:W-:Y:S01]  /*6450*/  BAR.SYNC.DEFER_BLOCKING 0x0 ;  /* 0x0000000000007b1d */ /* 0x000fe20000010000 */
[C---:B--2---:R-:W-:Y:S01]  /*6460*/  VIADD R25, R23.reuse, UR6 ;  /* 0x0000000617197c36 */ /* 0x044fe20008000000 */
[----:B------:R-:W-:-:S04]  /*6470*/  LEA.HI.X.SX32 R23, R23, R0, 0x1, P6 ;  /* 0x0000000017177211 */ /* 0x000fc800030f0eff */
[----:B------:R2:W-:Y:S01]  /*6480*/  @P3 STG.E.U8 desc[UR14][R6.64], R27 ;  /* 0x0000001b06003986 */ /* 0x0005e2000c10110e */
[----:B------:R-:W-:Y:S01]  /*6490*/  ISETP.LT.AND P3, PT, R4, UR7, !P0 ;  /* 0x0000000704007c0c */ /* 0x000fe2000c761270 */
[C---:B------:R-:W-:Y:S02]  /*64a0*/  VIADD R4, R5.reuse, 0x6 ;  /* 0x0000000605047836 */ /* 0x040fe40000000000 */
[----:B------:R3:W-:Y:S03]  /*64b0*/  @P2 STG.E.U8 desc[UR14][R20.64], R29 ;  /* 0x0000001d14002986 */ /* 0x0007e6000c10110e */
[----:B------:R-:W-:Y:S01]  /*64c0*/  ISETP.LT.AND P2, PT, R4, UR7, !P0 ;  /* 0x0000000704007c0c */ /* 0x000fe2000c741270 */
[----:B------:R4:W-:Y:S01]  /*64d0*/  @P1 STG.E.U8 desc[UR14][R22.64], R33 ;  /* 0x0000002116001986 */ /* 0x0009e2000c10110e */
[----:B------:R-:W-:Y:S01]  /*64e0*/  VIADD R4, R5, 0x7 ;  /* 0x0000000705047836 */ /* 0x000fe20000000000 */
[C---:B--2---:R-:W-:Y:S01]  /*64f0*/  IADD3 R6, P6, R25.reuse, R2, RZ ;  /* 0x0000000219067210 */ /* 0x044fe20007fde0ff */
[----:B------:R-:W-:-:S03]  /*6500*/  VIADD R27, R25, UR6 ;  /* 0x00000006191b7c36 */ /* 0x000fc60008000000 */
[----:B------:R-:W-:Y:S01]  /*6510*/  ISETP.LT.AND P1, PT, R4, UR7, !P0 ;  /* 0x0000000704007c0c */ /* 0x000fe2000c721270 */
[----:B------:R-:W-:Y:S01]  /*6520*/  VIADD R4, R5, 0x8 ;  /* 0x0000000805047836 */ /* 0x000fe20000000000 */
[----:B------:R-:W-:Y:S01]  /*6530*/  LEA.HI.X.SX32 R7, R25, R0, 0x1, P6 ;  /* 0x0000000019077211 */ /* 0x000fe200030f0eff */
[C---:B---3--:R-:W-:Y:S01]  /*6540*/  VIADD R29, R27.reuse, UR6 ;  /* 0x000000061b1d7c36 */ /* 0x048fe20008000000 */
[----:B------:R-:W-:Y:S02]  /*6550*/  IADD3 R20, P6, R27, R2, RZ ;  /* 0x000000021b147210 */ /* 0x000fe40007fde0ff */
[----:B----4-:R-:W-:Y:S01]  /*6560*/  PRMT R33, R19, 0x7771, RZ ;  /* 0x0000777113217816 */ /* 0x010fe200000000ff */
[----:B------:R2:W-:Y:S01]  /*6570*/  @P5 STG.E.U8 desc[UR14][R6.64], R31 ;  /* 0x0000001f06005986 */ /* 0x0005e2000c10110e */
[----:B------:R-:W-:Y:S02]  /*6580*/  LEA.HI.X.SX32 R21, R27, R0, 0x1, P6 ;  /* 0x000000001b157211 */ /* 0x000fe400030f0eff */
[----:B------:R-:W-:-:S02]  /*6590*/  IADD3 R24, P6, R29, R2, RZ ;  /* 0x000000021d187210 */ /* 0x000fc40007fde0ff */
[----:B------:R-:W-:Y:S02]  /*65a0*/  PRMT R27, R18, 0x7770, RZ ;  /* 0x00007770121b7816 */ /* 0x000fe400000000ff */
[C---:B------:R-:W-:Y:S01]  /*65b0*/  LEA.HI.X.SX32 R25, R29.reuse, R0, 0x1, P6 ;  /* 0x000000001d197211 */ /* 0x040fe200030f0eff */
[----:B------:R-:W-:Y:S01]  /*65c0*/  VIADD R29, R29, UR6 ;  /* 0x000000061d1d7c36 */ /* 0x000fe20008000000 */
[----:B------:R-:W-:Y:S01]  /*65d0*/  ISETP.LT.AND P5, PT, R4, UR7, !P0 ;  /* 0x0000000704007c0c */ /* 0x000fe2000c7a1270 */
[----:B------:R3:W-:Y:S01]  /*65e0*/  @P4 STG.E.U8 desc[UR14][R20.64], R27 ;  /* 0x0000001b14004986 */ /* 0x0007e2000c10110e */
[----:B------:R-:W-:Y:S01]  /*65f0*/  VIADD R4, R5, 0x9 ;  /* 0x0000000905047836 */ /* 0x000fe20000000000 */
[----:B--2---:R-:W-:Y:S01]  /*6600*/  PRMT R31, R19, 0x7770, RZ ;  /* 0x00007770131f7816 */ /* 0x004fe200000000ff */
[C---:B------:R-:W-:Y:S01]  /*6610*/  VIADD R23, R29.reuse, UR6 ;  /* 0x000000061d177c36 */ /* 0x040fe20008000000 */
[----:B------:R-:W-:Y:S01]  /*6620*/  IADD3 R6, P6, R29, R2, RZ ;  /* 0x000000021d067210 */ /* 0x000fe20007fde0ff */
[----:B------:R2:W-:Y:S01]  /*6630*/  @P3 STG.E.U8 desc[UR14][R24.64], R35 ;  /* 0x0000002318003986 */ /* 0x0005e2000c10110e */
[----:B------:R-:W-:Y:S01]  /*6640*/  ISETP.LT.AND P4, PT, R4, UR7, !P0 ;  /* 0x0000000704007c0c */ /* 0x000fe2000c781270 */
[----:B------:R-:W-:Y:S01]  /*6650*/  VIADD R4, R5, 0xa ;  /* 0x0000000a05047836 */ /* 0x000fe20000000000 */
[----:B------:R-:W-:-:S02]  /*6660*/  LEA.HI.X.SX32 R7, R29, R0, 0x1, P6 ;  /* 0x000000001d077211 */ /* 0x000fc400030f0eff */
[C---:B---3--:R-:W-:Y:S01]  /*6670*/  IADD3 R20, P6, R23.reuse, R2, RZ ;  /* 0x0000000217147210 */ /* 0x048fe20007fde0ff */
[----:B------:R-:W-:Y:S02]  /*6680*/  VIADD R27, R23, UR6 ;  /* 0x00000006171b7c36 */ /* 0x000fe40008000000 */
[----:B------:R3:W-:Y:S01]  /*6690*/  @P2 STG.E.U8 desc[UR14][R6.64], R31 ;  /* 0x0000001f06002986 */ /* 0x0007e2000c10110e */
[----:B------:R-:W-:Y:S01]  /*66a0*/  ISETP.LT.AND P3, PT, R4, UR7, !P0 ;  /* 0x0000000704007c0c */ /* 0x000fe2000c761270 */
[----:B------:R-:W-:Y:S01]  /*66b0*/  VIADD R4, R5, 0xb ;  /* 0x0000000b05047836 */ /* 0x000fe20000000000 */
[----:B------:R-:W-:Y:S01]  /*66c0*/  LEA.HI.X.SX32 R21, R23, R0, 0x1, P6 ;  /* 0x0000000017157211 */ /* 0x000fe200030f0eff */
[C---:B------:R-:W-:Y:S01]  /*66d0*/  VIADD R29, R27.reuse, UR6 ;  /* 0x000000061b1d7c36 */ /* 0x040fe20008000000 */
[C---:B------:R-:W-:Y:S02]  /*66e0*/  IADD3 R22, P6, R27.reuse, R2, RZ ;  /* 0x000000021b167210 */ /* 0x040fe40007fde0ff */
[----:B------:R-:W-:Y:S01]  /*66f0*/  ISETP.LT.AND P2, PT, R4, UR7, !P0 ;  /* 0x0000000704007c0c */ /* 0x000fe2000c741270 */
[----:B------:R4:W-:Y:S01]  /*6700*/  @P1 STG.E.U8 desc[UR14][R20.64], R33 ;  /* 0x0000002114001986 */ /* 0x0009e2000c10110e */
[----:B------:R-:W-:Y:S01]  /*6710*/  LEA.HI.X.SX32 R23, R27, R0, 0x1, P6 ;  /* 0x000000001b177211 */ /* 0x000fe200030f0eff */
[----:B------:R-:W-:Y:S01]  /*6720*/  VIADD R4, R5, 0xc ;  /* 0x0000000c05047836 */ /* 0x000fe20000000000 */
[----:B--2---:R-:W-:-:S02]  /*6730*/  IADD3 R24, P6, R29, R2, RZ ;  /* 0x000000021d187210 */ /* 0x004fc40007fde0ff */
[C---:B------:R-:W-:Y:S02]  /*6740*/  PRMT R27, R16.reuse, 0x7772, RZ ;  /* 0x00007772101b7816 */ /* 0x040fe400000000ff */
[C---:B------:R-:W-:Y:S01]  /*6750*/  LEA.HI.X.SX32 R25, R29.reuse, R0, 0x1, P6 ;  /* 0x000000001d197211 */ /* 0x040fe200030f0eff */
[----:B------:R-:W-:Y:S01]  /*6760*/  VIADD R29, R29, UR6 ;  /* 0x000000061d1d7c36 */ /* 0x000fe20008000000 */
[----:B---3--:R-:W-:Y:S01]  /*6770*/  PRMT R31, R16, 0x7773, RZ ;  /* 0x00007773101f7816 */ /* 0x008fe200000000ff */
[----:B------:R2:W-:Y:S01]  /*6780*/  @P5 STG.E.U8 desc[UR14][R22.64], R27 ;  /* 0x0000001b16005986 */ /* 0x0005e2000c10110e */
[----:B------:R-:W-:Y:S01]  /*6790*/  ISETP.LT.AND P1, PT, R4, UR7, !P0 ;  /* 0x0000000704007c0c */ /* 0x000fe2000c721270 */
[C---:B----4-:R-:W-:Y:S01]  /*67a0*/  VIADD R21, R29.reuse, UR6 ;  /* 0x000000061d157c36 */ /* 0x050fe20008000000 */
[----:B------:R-:W-:Y:S01]  /*67b0*/  IADD3 R6, P6, R29, R2, RZ ;  /* 0x000000021d067210 */ /* 0x000fe20007fde0ff */
[----:B------:R3:W-:Y:S01]  /*67c0*/  @P4 STG.E.U8 desc[UR14][R24.64], R31 ;  /* 0x0000001f18004986 */ /* 0x0007e2000c10110e */
[----:B------:R-:W-:-:S02]  /*67d0*/  VIADD R4, R5, 0xd ;  /* 0x0000000d05047836 */ /* 0x000fc40000000000 */
[----:B------:R-:W-:Y:S02]  /*67e0*/  LEA.HI.X.SX32 R7, R29, R0, 0x1, P6 ;  /* 0x000000001d077211 */ /* 0x000fe400030f0eff */
[----:B------:R-:W-:Y:S02]  /*67f0*/  IADD3 R16, P6, R21, R2, RZ ;  /* 0x0000000215107210 */ /* 0x000fe40007fde0ff */
[----:B------:R-:W-:Y:S01]  /*6800*/  PRMT R29, R17, 0x7772, RZ ;  /* 0x00007772111d7816 */ /* 0x000fe200000000ff */
[----:B--2---:R-:W-:Y:S01]  /*6810*/  VIADD R23, R21, UR6 ;  /* 0x0000000615177c36 */ /* 0x004fe20008000000 */
[----:B------:R-:W-:Y:S02]  /*6820*/  PRMT R27, R17, 0x7773, RZ ;  /* 0x00007773111b7816 */ /* 0x000fe400000000ff */
[----:B------:R-:W-:Y:S01]  /*6830*/  LEA.HI.X.SX32 R17, R21, R0, 0x1, P6 ;  /* 0x0000000015117211 */ /* 0x000fe200030f0eff */
[C---:B---3--:R-:W-:Y:S01]  /*6840*/  VIADD R25, R23.reuse, UR6 ;  /* 0x0000000617197c36 */ /* 0x048fe20008000000 */
[----:B------:R-:W-:Y:S01]  /*6850*/  IADD3 R20, P6, R23, R2, RZ ;  /* 0x0000000217147210 */ /* 0x000fe20007fde0ff */
[----:B------:R2:W-:Y:S01]  /*6860*/  @P3 STG.E.U8 desc[UR14][R6.64], R29 ;  /* 0x0000001d06003986 */ /* 0x0005e2000c10110e */
[----:B------:R-:W-:Y:S01]  /*6870*/  ISETP.LT.AND P5, PT, R4, UR7, !P0 ;  /* 0x0000000704007c0c */ /* 0x000fe2000c7a1270 */
[----:B------:R-:W-:Y:S01]  /*6880*/  VIADD R4, R5, 0xe ;  /* 0x0000000e05047836 */ /* 0x000fe20000000000 */
[----:B------:R-:W-:Y:S01]  /*6890*/  LEA.HI.X.SX32 R21, R23, R0, 0x1, P6 ;  /* 0x0000000017157211 */ /* 0x000fe200030f0eff */
[----:B------:R3:W-:Y:S01]  /*68a0*/  @P2 STG.E.U8 desc[UR14][R16.64], R27 ;  /* 0x0000001b10002986 */ /* 0x0007e2000c10110e */
[----:B------:R-:W-:-:S02]  /*68b0*/  IADD3 R22, P6, R25, R2, RZ ;  /* 0x0000000219167210 */ /* 0x000fc40007fde0ff */
[----:B------:R-:W-:Y:S02]  /*68c0*/  PRMT R31, R18, 0x7772, RZ ;  /* 0x00007772121f7816 */ /* 0x000fe400000000ff */
[C---:B------:R-:W-:Y:S01]  /*68d0*/  LEA.HI.X.SX32 R23, R25.reuse, R0, 0x1, P6 ;  /* 0x0000000019177211 */ /* 0x040fe200030f0eff */
[----:B------:R-:W-:Y:S01]  /*68e0*/  VIADD R25, R25, UR6 ;  /* 0x0000000619197c36 */ /* 0x000fe20008000000 */
[----:B------:R-:W-:Y:S01]  /*68f0*/  ISETP.LT.AND P4, PT, R4, UR7, !P0 ;  /* 0x0000000704007c0c */ /* 0x000fe2000c781270 */
[----:B------:R-:W-:Y:S01]  /*6900*/  VIADD R4, R5, 0xf ;  /* 0x0000000f05047836 */ /* 0x000fe20000000000 */
[----:B--2---:R-:W-:Y:S01]  /*6910*/  PRMT R29, R18, 0x7773, RZ ;  /* 0x00007773121d7816 */ /* 0x004fe200000000ff */
[----:B------:R-:W-:Y:S01]  /*6920*/  @P1 STG.E.U8 desc[UR14][R20.64], R31 ;  /* 0x0000001f14001986 */ /* 0x000fe2000c10110e */
[C---:B------:R-:W-:Y:S01]  /*6930*/  IADD3 R6, P6, R25.reuse, R2, RZ ;  /* 0x0000000219067210 */ /* 0x040fe20007fde0ff */
[----:B---3--:R-:W-:Y:S01]  /*6940*/  VIADD R17, R25, UR6 ;  /* 0x0000000619117c36 */ /* 0x008fe20008000000 */
[----:B------:R-:W-:Y:S01]  /*6950*/  PRMT R27, R19, 0x7773, RZ ;  /* 0x00007773131b7816 */ /* 0x000fe200000000ff */
[----:B------:R2:W-:Y:S01]  /*6960*/  @P5 STG.E.U8 desc[UR14][R22.64], R29 ;  /* 0x0000001d16005986 */ /* 0x0005e2000c10110e */
[----:B------:R-:W-:-:S02]  /*6970*/  LEA.HI.X.SX32 R7, R25, R0, 0x1, P6 ;  /* 0x0000000019077211 */ /* 0x000fc400030f0eff */
[----:B------:R-:W-:Y:S01]  /*6980*/  PRMT R25, R19, 0x7772, RZ ;  /* 0x0000777213197816 */ /* 0x000fe200000000ff */
[C---:B------:R-:W-:Y:S01]  /*6990*/  VIADD R19, R17.reuse, UR6 ;  /* 0x0000000611137c36 */ /* 0x040fe20008000000 */
[----:B------:R-:W-:Y:S02]  /*69a0*/  IADD3 R16, P6, R17, R2, RZ ;  /* 0x0000000211107210 */ /* 0x000fe40007fde0ff */
[----:B------:R-:W-:Y:S01]  /*69b0*/  ISETP.LT.AND P3, PT, R4, UR7, !P0 ;  /* 0x0000000704007c0c */ /* 0x000fe2000c761270 */
[----:B------:R-:W-:Y:S01]  /*69c0*/  VIADD R4, R5, 0x10 ;  /* 0x0000001005047836 */ /* 0x000fe20000000000 */
[----:B------:R-:W-:Y:S01]  /*69d0*/  LEA.HI.X.SX32 R17, R17, R0, 0x1, P6 ;  /* 0x0000000011117211 */ /* 0x000fe200030f0eff */
[----:B------:R3:W-:Y:S01]  /*69e0*/  @P4 STG.E.U8 desc[UR14][R6.64], R25 ;  /* 0x0000001906004986 */ /* 0x0007e2000c10110e */
[C---:B------:R-:W-:Y:S01]  /*69f0*/  IADD3 R18, P6, R19.reuse, R2, RZ ;  /* 0x0000000213127210 */ /* 0x040fe20007fde0ff */
[----:B--2---:R-:W-:Y:S01]  /*6a00*/  VIADD R23, R19, UR6 ;  /* 0x0000000613177c36 */ /* 0x004fe20008000000 */
[----:B------:R-:W-:Y:S01]  /*6a10*/  ISETP.LT.AND P2, PT, R4, UR7, !P0 ;  /* 0x0000000704007c0c */ /* 0x000fe2000c741270 */
[----:B------:R-:W-:Y:S01]  /*6a20*/  VIADD R4, R5, 0x11 ;  /* 0x0000001105047836 */ /* 0x000fe20000000000 */
[----:B------:R-:W-:-:S02]  /*6a30*/  LEA.HI.X.SX32 R19, R19, R0, 0x1, P6 ;  /* 0x0000000013137211 */ /* 0x000fc400030f0eff */
[----:B------:R-:W-:Y:S02]  /*6a40*/  IADD3 R20, P6, R23, R2, RZ ;  /* 0x0000000217147210 */ /* 0x000fe40007fde0ff */
[----:B------:R-:W-:Y:S01]  /*6a50*/  ISETP.LT.AND P1, PT, R4, UR7, !P0 ;  /* 0x0000000704007c0c */ /* 0x000fe2000c721270 */
[----:B------:R-:W-:Y:S01]  /*6a60*/  VIADD R4, R5, 0x12 ;  /* 0x0000001205047836 */ /* 0x000fe20000000000 */
[C---:B------:R-:W-:Y:S01]  /*6a70*/  LEA.HI.X.SX32 R21, R23.reuse, R0, 0x1, P6 ;  /* 0x0000000017157211 */ /* 0x040fe200030f0eff */
[----:B------:R-:W-:Y:S01]  /*6a80*/  VIADD R23, R23, UR6 ;  /* 0x0000000617177c36 */ /* 0x000fe20008000000 */
[----:B------:R2:W-:Y:S01]  /*6a90*/  @P3 STG.E.U8 desc[UR14][R16.64], R27 ;  /* 0x0000001b10003986 */ /* 0x0005e2000c10110e */
[----:B0-----:R-:W-:Y:S02]  /*6aa0*/  PRMT R29, R12, 0x7770, RZ ;  /* 0x000077700c1d7816 */ /* 0x001fe400000000ff */
[----:B------:R-:W-:Y:S01]  /*6ab0*/  ISETP.LT.AND P5, PT, R4, UR7, !P0 ;  /* 0x0000000704007c0c */ /* 0x000fe2000c7a1270 */
[----:B------:R-:W-:Y:S01]  /*6ac0*/  VIADD R4, R5, 0x13 ;  /* 0x0000001305047836 */ /* 0x000fe20000000000 */
[----:B---3--:R-:W-:Y:S01]  /*6ad0*/  IADD3 R6, P6, R23, R2, RZ ;  /* 0x0000000217067210 */ /* 0x008fe20007fde0ff */
[----:B------:R0:W-:Y:S01]  /*6ae0*/  @P2 STG.E.U8 desc[UR14][R18.64], R29 ;  /* 0x0000001d12002986 */ /* 0x0001e2000c10110e */
[----:B------:R-:W-:-:S02]  /*6af0*/  PRMT R31, R12, 0x7771, RZ ;  /* 0x000077710c1f7816 */ /* 0x000fc400000000ff */
[C---:B------:R-:W-:Y:S02]  /*6b00*/  LEA.HI.X.SX32 R7, R23.reuse, R0, 0x1, P6 ;  /* 0x0000000017077211 */ /* 0x040fe400030f0eff */
[----:B------:R-:W-:Y:S01]  /*6b10*/  ISETP.LT.AND P4, PT, R4, UR7, !P0 ;  /* 0x0000000704007c0c */ /* 0x000fe2000c781270 */
[----:B--2---:R-:W-:Y:S01]  /*6b20*/  VIADD R17, R23, UR6 ;  /* 0x0000000617117c36 */ /* 0x004fe20008000000 */
[----:B------:R2:W-:Y:S01]  /*6b30*/  @P1 STG.E.U8 desc[UR14][R20.64], R31 ;  /* 0x0000001f14001986 */ /* 0x0005e2000c10110e */
[----:B------:R-:W-:Y:S01]  /*6b40*/  VIADD R4, R5, 0x14 ;  /* 0x0000001405047836 */ /* 0x000fe20000000000 */
[----:B------:R-:W-:Y:S02]  /*6b50*/  PRMT R25, R13, 0x7770, RZ ;  /* 0x000077700d197816 */ /* 0x000fe400000000ff */
[C---:B------:R-:W-:Y:S01]  /*6b60*/  IADD3 R16, P6, R17.reuse, R2, RZ ;  /* 0x0000000211107210 */ /* 0x040fe20007fde0ff */
[----:B0-----:R-:W-:Y:S01]  /*6b70*/  VIADD R19, R17, UR6 ;  /* 0x0000000611137c36 */ /* 0x001fe20008000000 */
[----:B------:R-:W-:Y:S01]  /*6b80*/  ISETP.LT.AND P3, PT, R4, UR7, !P0 ;  /* 0x0000000704007c0c */ /* 0x000fe2000c761270 */
[----:B------:R-:W-:Y:S01]  /*6b90*/  VIADD R4, R5, 0x15 ;  /* 0x0000001505047836 */ /* 0x000fe20000000000 */
[----:B------:R-:W-:Y:S01]  /*6ba0*/  LEA.HI.X.SX32 R17, R17, R0, 0x1, P6 ;  /* 0x0000000011117211 */ /* 0x000fe200030f0eff */
[C---:B------:R-:W-:Y:S01]  /*6bb0*/  VIADD R23, R19.reuse, UR6 ;  /* 0x0000000613177c36 */ /* 0x040fe20008000000 */
[----:B------:R-:W-:Y:S01]  /*6bc0*/  IADD3 R18, P6, R19, R2, RZ ;  /* 0x0000000213127210 */ /* 0x000fe20007fde0ff */
[----:B------:R0:W-:Y:S01]  /*6bd0*/  @P5 STG.E.U8 desc[UR14][R6.64], R25 ;  /* 0x0000001906005986 */ /* 0x0001e2000c10110e */
[----:B------:R-:W-:-:S02]  /*6be0*/  PRMT R29, R13, 0x7771, RZ ;  /* 0x000077710d1d7816 */ /* 0x000fc400000000ff */
[----:B------:R-:W-:Y:S02]  /*6bf0*/  LEA.HI.X.SX32 R19, R19, R0, 0x1, P6 ;  /* 0x0000000013137211 */ /* 0x000fe400030f0eff */
[----:B--2---:R-:W-:Y:S01]  /*6c00*/  IADD3 R20, P6, R23, R2, RZ ;  /* 0x0000000217147210 */ /* 0x004fe20007fde0ff */
[----:B------:R2:W-:Y:S01]  /*6c10*/  @P4 STG.E.U8 desc[UR14][R16.64], R29 ;  /* 0x0000001d10004986 */ /* 0x0005e2000c10110e */
[----:B------:R-:W-:Y:S01]  /*6c20*/  ISETP.LT.AND P2, PT, R4, UR7, !P0 ;  /* 0x0000000704007c0c */ /* 0x000fe2000c741270 */
[----:B------:R-:W-:Y:S01]  /*6c30*/  VIADD R4, R5, 0x16 ;  /* 0x0000001605047836 */ /* 0x000fe20000000000 */
[C---:B------:R-:W-:Y:S01]  /*6c40*/  LEA.HI.X.SX32 R21, R23.reuse, R0, 0x1, P6 ;  /* 0x0000000017157211 */ /* 0x040fe200030f0eff */
[----:B------:R-:W-:Y:S01]  /*6c50*/  VIADD R23, R23, UR6 ;  /* 0x0000000617177c36 */ /* 0x000fe20008000000 */
[----:B------:R-:W-:Y:S02]  /*6c60*/  PRMT R27, R14, 0x7770, RZ ;  /* 0x000077700e1b7816 */ /* 0x000fe400000000ff */
[----:B------:R-:W-:Y:S01]  /*6c70*/  ISETP.LT.AND P1, PT, R4, UR7, !P0 ;  /* 0x0000000704007c0c */ /* 0x000fe2000c721270 */
[----:B------:R-:W-:Y:S01]  /*6c80*/  VIADD R4, R5, 0x17 ;  /* 0x0000001705047836 */ /* 0x000fe20000000000 */
[C---:B0-----:R-:W-:Y:S01]  /*6c90*/  IADD3 R6, P6, R23.reuse, R2, RZ ;  /* 0x0000000217067210 */ /* 0x041fe20007fde0ff */
[----:B------:R0:W-:Y:S01]  /*6ca0*/  @P3 STG.E.U8 desc[UR14][R18.64], R27 ;  /* 0x0000001b12003986 */ /* 0x0001e2000c10110e */
[----:B------:R-:W-:Y:S01]  /*6cb0*/  PRMT R25, R14, 0x7771, RZ ;  /* 0x000077710e197816 */ /* 0x000fe200000000ff */
[C---:B--2---:R-:W-:Y:S01]  /*6cc0*/  VIADD R17, R23.reuse, UR6 ;  /* 0x0000000617117c36 */ /* 0x044fe20008000000 */
[----:B------:R-:W-:-:S02]  /*6cd0*/  LEA.HI.X.SX32 R7, R23, R0, 0x1, P6 ;  /* 0x0000000017077211 */ /* 0x000fc400030f0eff */
[----:B------:R-:W-:Y:S01]  /*6ce0*/  ISETP.LT.AND P5, PT, R4, UR7, !P0 ;  /* 0x0000000704007c0c */ /* 0x000fe2000c7a1270 */
[----:B------:R-:W-:Y:S01]  /*6cf0*/  VIADD R4, R5, 0x18 ;  /* 0x0000001805047836 */ /* 0x000fe20000000000 */
[----:B------:R-:W-:Y:S01]  /*6d00*/  IADD3 R16, P6, R17, R2, RZ ;  /* 0x0000000211107210 */ /* 0x000fe20007fde0ff */
[----:B------:R2:W-:Y:S01]  /*6d10*/  @P2 STG.E.U8 desc[UR14][R20.64], R25 ;  /* 0x0000001914002986 */ /* 0x0005e2000c10110e */
[----:B------:R-:W-:Y:S02]  /*6d20*/  PRMT R29, R15, 0x7771, RZ ;  /* 0x000077710f1d7816 */ /* 0x000fe400000000ff */
[----:B------:R-:W-:Y:S01]  /*6d30*/  ISETP.LT.AND P4, PT, R4, UR7, !P0 ;  /* 0x0000000704007c0c */ /* 0x000fe2000c781270 */
[C---:B0-----:R-:W-:Y:S01]  /*6d40*/  VIADD R19, R17.reuse, UR6 ;  /* 0x0000000611137c36 */ /* 0x041fe20008000000 */
[----:B------:R-:W-:Y:S01]  /*6d50*/  LEA.HI.X.SX32 R17, R17, R0, 0x1, P6 ;  /* 0x0000000011117211 */ /* 0x000fe200030f0eff */
[----:B------:R-:W-:Y:S01]  /*6d60*/  VIADD R4, R5, 0x19 ;  /* 0x0000001905047836 */ /* 0x000fe20000000000 */
[----:B------:R-:W-:Y:S01]  /*6d70*/  PRMT R27, R15, 0x7770, RZ ;  /* 0x000077700f1b7816 */ /* 0x000fe200000000ff */
[C---:B------:R-:W-:Y:S01]  /*6d80*/  VIADD R23, R19.reuse, UR6 ;  /* 0x0000000613177c36 */ /* 0x040fe20008000000 */
[----:B------:R-:W-:-:S02]  /*6d90*/  IADD3 R18, P6, R19, R2, RZ ;  /* 0x0000000213127210 */ /* 0x000fc40007fde0ff */
[----:B------:R-:W-:Y:S01]  /*6da0*/  ISETP.LT.AND P3, PT, R4, UR7, !P0 ;  /* 0x0000000704007c0c */ /* 0x000fe2000c761270 */
[----:B------:R0:W-:Y:S01]  /*6db0*/  @P1 STG.E.U8 desc[UR14][R6.64], R27 ;  /* 0x0000001b06001986 */ /* 0x0001e2000c10110e */
[----:B------:R-:W-:Y:S01]  /*6dc0*/  LEA.HI.X.SX32 R19, R19, R0, 0x1, P6 ;  /* 0x0000000013137211 */ /* 0x000fe200030f0eff */
[----:B------:R-:W-:Y:S01]  /*6dd0*/  VIADD R4, R5, 0x1a ;  /* 0x0000001a05047836 */ /* 0x000fe20000000000 */
[C---:B--2---:R-:W-:Y:S01]  /*6de0*/  IADD3 R20, P6, R23.reuse, R2, RZ ;  /* 0x0000000217147210 */ /* 0x044fe20007fde0ff */
[----:B------:R2:W-:Y:S01]  /*6df0*/  @P5 STG.E.U8 desc[UR14][R16.64], R29 ;  /* 0x0000001d10005986 */ /* 0x0005e2000c10110e */
[----:B------:R-:W-:Y:S02]  /*6e00*/  PRMT R25, R12, 0x7772, RZ ;  /* 0x000077720c197816 */ /* 0x000fe400000000ff */
[C---:B------:R-:W-:Y:S01]  /*6e10*/  LEA.HI.X.SX32 R21, R23.reuse, R0, 0x1, P6 ;  /* 0x0000000017157211 */ /* 0x040fe200030f0eff */
[----:B------:R-:W-:Y:S01]  /*6e20*/  VIADD R23, R23, UR6 ;  /* 0x0000000617177c36 */ /* 0x000fe20008000000 */
[----:B------:R-:W-:Y:S01]  /*6e30*/  ISETP.LT.AND P2, PT, R4, UR7, !P0 ;  /* 0x0000000704007c0c */ /* 0x000fe2000c741270 */
[----:B------:R3:W-:Y:S01]  /*6e40*/  @P4 STG.E.U8 desc[UR14][R18.64], R25 ;  /* 0x0000001912004986 */ /* 0x0007e2000c10110e */
[----:B------:R-:W-:Y:S01]  /*6e50*/  VIADD R4, R5, 0x1b ;  /* 0x0000001b05047836 */ /* 0x000fe20000000000 */
[----:B0-----:R-:W-:-:S02]  /*6e60*/  PRMT R27, R12, 0x7773, RZ ;  /* 0x000077730c1b7816 */ /* 0x001fc400000000ff */
[C---:B------:R-:W-:Y:S01]  /*6e70*/  IADD3 R6, P6, R23.reuse, R2, RZ ;  /* 0x0000000217067210 */ /* 0x040fe20007fde0ff */
[C---:B--2---:R-:W-:Y:S02]  /*6e80*/  VIADD R17, R23.reuse, UR6 ;  /* 0x0000000617117c36 */ /* 0x044fe40008000000 */
[----:B------:R0:W-:Y:S01]  /*6e90*/  @P3 STG.E.U8 desc[UR14][R20.64], R27 ;  /* 0x0000001b14003986 */ /* 0x0001e2000c10110e */
[----:B------:R-:W-:Y:S02]  /*6ea0*/  LEA.HI.X.SX32 R7, R23, R0, 0x1, P6 ;  /* 0x0000000017077211 */ /* 0x000fe400030f0eff */
[----:B------:R-:W-:Y:S02]  /*6eb0*/  PRMT R23, R13, 0x7773, RZ ;  /* 0x000077730d177816 */ /* 0x000fe400000000ff */
[C---:B------:R-:W-:Y:S01]  /*6ec0*/  IADD3 R12, P6, R17.reuse, R2, RZ ;  /* 0x00000002110c7210 */ /* 0x040fe20007fde0ff */
[----:B---3--:R-:W-:Y:S01]  /*6ed0*/  VIADD R19, R17, UR6 ;  /* 0x0000000611137c36 */ /* 0x008fe20008000000 */
[----:B------:R-:W-:-:S02]  /*6ee0*/  PRMT R25, R13, 0x7772, RZ ;  /* 0x000077720d197816 */ /* 0x000fc400000000ff */
[----:B------:R-:W-:Y:S02]  /*6ef0*/  LEA.HI.X.SX32 R13, R17, R0, 0x1, P6 ;  /* 0x00000000110d7211 */ /* 0x000fe400030f0eff */
[----:B------:R-:W-:Y:S01]  /*6f00*/  ISETP.LT.AND P1, PT, R4, UR7, !P0 ;  /* 0x0000000704007c0c */ /* 0x000fe2000c721270 */
[C---:B0-----:R-:W-:Y:S01]  /*6f10*/  VIADD R21, R19.reuse, UR6 ;  /* 0x0000000613157c36 */ /* 0x041fe20008000000 */
[----:B------:R-:W-:Y:S01]  /*6f20*/  IADD3 R16, P6, R19, R2, RZ ;  /* 0x0000000213107210 */ /* 0x000fe20007fde0ff */
[----:B------:R-:W-:Y:S01]  /*6f30*/  VIADD R4, R5, 0x1c ;  /* 0x0000001c05047836 */ /* 0x000fe20000000000 */
[----:B------:R0:W-:Y:S01]  /*6f40*/  @P2 STG.E.U8 desc[UR14][R6.64], R25 ;  /* 0x0000001906002986 */ /* 0x0001e2000c10110e */
[----:B------:R-:W-:Y:S02]  /*6f50*/  PRMT R27, R14, 0x7772, RZ ;  /* 0x000077720e1b7816 */ /* 0x000fe400000000ff */
[----:B------:R-:W-:Y:S02]  /*6f60*/  LEA.HI.X.SX32 R17, R19, R0, 0x1, P6 ;  /* 0x0000000013117211 */ /* 0x000fe400030f0eff */
[----:B------:R-:W-:-:S02]  /*6f70*/  IADD3 R18, P6, R21, R2, RZ ;  /* 0x0000000215127210 */ /* 0x000fc40007fde0ff */
        /* <DEDUP_REMOVED lines=8> */
[----:B------:R-:W-:Y:S02]  /*7000*/  IADD3 R6, P6, R21, R2, RZ ;  /* 0x0000000215067210 */ /* 0x000fe40007fde0ff */
[----:B-1----:R-:W-:-:S02]  /*7010*/  PRMT R29, R9, 0x7773, RZ ;  /* 0x00007773091d7816 */ /* 0x002fc400000000ff */
[----:B------:R-:W-:Y:S01]  /*7020*/  ISETP.LT.AND P3, PT, R4, UR7, !P0 ;  /* 0x0000000704007c0c */ /* 0x000fe2000c761270 */
[----:B------:R0:W-:Y:S01]  /*7030*/  @P5 STG.E.U8 desc[UR14][R16.64], R27 ;  /* 0x0000001b10005986 */ /* 0x0001e2000c10110e */
[C---:B------:R-:W-:Y:S01]  /*7040*/  LEA.HI.X.SX32 R7, R21.reuse, R0, 0x1, P6 ;  /* 0x0000000015077211 */ /* 0x040fe200030f0eff */
[----:B--2---:R-:W-:Y:S01]  /*7050*/  VIADD R13, R21, UR6 ;  /* 0x00000006150d7c36 */ /* 0x004fe20008000000 */
[----:B------:R-:W-:Y:S01]  /*7060*/  PRMT R23, R15, 0x7773, RZ ;  /* 0x000077730f177816 */ /* 0x000fe200000000ff */
[----:B------:R-:W-:Y:S01]  /*7070*/  VIADD R4, R5, 0x1f ;  /* 0x0000001f05047836 */ /* 0x000fe20000000000 */
[----:B------:R-:W-:Y:S01]  /*7080*/  PRMT R21, R15, 0x7772, RZ ;  /* 0x000077720f157816 */ /* 0x000fe200000000ff */
[----:B------:R1:W-:Y:S01]  /*7090*/  @P4 STG.E.U8 desc[UR14][R18.64], R25 ;  /* 0x0000001912004986 */ /* 0x0003e2000c10110e */
[----:B------:R-:W-:Y:S02]  /*70a0*/  IADD3 R12, P6, R13, R2, RZ ;  /* 0x000000020d0c7210 */ /* 0x000fe40007fde0ff */
[----:B------:R-:W-:Y:S01]  /*70b0*/  ISETP.LT.AND P2, PT, R4, UR7, !P0 ;  /* 0x0000000704007c0c */ /* 0x000fe2000c741270 */
[----:B------:R-:W-:-:S02]  /*70c0*/  VIADD R4, R5, 0x20 ;  /* 0x0000002005047836 */ /* 0x000fc40000000000 */
[C---:B0-----:R-:W-:Y:S01]  /*70d0*/  VIADD R17, R13.reuse, UR6 ;  /* 0x000000060d117c36 */ /* 0x041fe20008000000 */
[----:B------:R-:W-:Y:S01]  /*70e0*/  LEA.HI.X.SX32 R13, R13, R0, 0x1, P6 ;  /* 0x000000000d0d7211 */ /* 0x000fe200030f0eff */
[----:B------:R0:W-:Y:S01]  /*70f0*/  @P3 STG.E.U8 desc[UR14][R6.64], R21 ;  /* 0x0000001506003986 */ /* 0x0001e2000c10110e */
[----:B------:R-:W-:Y:S01]  /*7100*/  ISETP.LT.AND P1, PT, R4, UR7, !P0 ;  /* 0x0000000704007c0c */ /* 0x000fe2000c721270 */
[----:B------:R-:W-:Y:S01]  /*7110*/  VIADD R4, R5, 0x21 ;  /* 0x0000002105047836 */ /* 0x000fe20000000000 */
[C---:B------:R-:W-:Y:S02]  /*7120*/  IADD3 R14, P6, R17.reuse, R2, RZ ;  /* 0x00000002110e7210 */ /* 0x040fe40007fde0ff */
[----:B------:R-:W-:Y:S02]  /*7130*/  PRMT R27, R8, 0x7770, RZ ;  /* 0x00007770081b7816 */ /* 0x000fe400000000ff */
[C---:B------:R-:W-:Y:S01]  /*7140*/  LEA.HI.X.SX32 R15, R17.reuse, R0, 0x1, P6 ;  /* 0x00000000110f7211 */ /* 0x040fe200030f0eff */
[----:B------:R-:W-:Y:S01]  /*7150*/  VIADD R17, R17, UR6 ;  /* 0x0000000611117c36 */ /* 0x000fe20008000000 */
[----:B------:R-:W-:Y:S01]  /*7160*/  ISETP.LT.AND P5, PT, R4, UR7, !P0 ;  /* 0x0000000704007c0c */ /* 0x000fe2000c7a1270 */
[----:B------:R2:W-:Y:S01]  /*7170*/  @P2 STG.E.U8 desc[UR14][R12.64], R23 ;  /* 0x000000170c002986 */ /* 0x0005e2000c10110e */
[----:B------:R-:W-:Y:S01]  /*7180*/  VIADD R4, R5, 0x22 ;  /* 0x0000002205047836 */ /* 0x000fe20000000000 */
[----:B-1----:R-:W-:Y:S01]  /*7190*/  PRMT R25, R9, 0x7770, RZ ;  /* 0x0000777009197816 */ /* 0x002fe200000000ff */
[C---:B------:R-:W-:Y:S01]  /*71a0*/  VIADD R19, R17.reuse, UR6 ;  /* 0x0000000611137c36 */ /* 0x040fe20008000000 */
[----:B0-----:R-:W-:Y:S01]  /*71b0*/  IADD3 R6, P6, R17, R2, RZ ;  /* 0x0000000211067210 */ /* 0x001fe20007fde0ff */
[----:B------:R0:W-:Y:S01]  /*71c0*/  @P1 STG.E.U8 desc[UR14][R14.64], R27 ;  /* 0x0000001b0e001986 */ /* 0x0001e2000c10110e */
[----:B------:R-:W-:Y:S01]  /*71d0*/  ISETP.LT.AND P4, PT, R4, UR7, !P0 ;  /* 0x0000000704007c0c */ /* 0x000fe2000c781270 */
[----:B------:R-:W-:Y:S01]  /*71e0*/  VIADD R4, R5, 0x23 ;  /* 0x0000002305047836 */ /* 0x000fe20000000000 */
[----:B------:R-:W-:Y:S01]  /*71f0*/  LEA.HI.X.SX32 R7, R17, R0, 0x1, P6 ;  /* 0x0000000011077211 */ /* 0x000fe200030f0eff */
[----:B------:R-:W-:Y:S01]  /*7200*/  VIADD R17, R19, UR6 ;  /* 0x0000000613117c36 */ /* 0x000fe20008000000 */
[----:B------:R-:W-:-:S02]  /*7210*/  PRMT R21, R9, 0x7771, RZ ;  /* 0x0000777109157816 */ /* 0x000fc400000000ff */
[----:B--2---:R-:W-:Y:S02]  /*7220*/  IADD3 R12, P6, R19, R2, RZ ;  /* 0x00000002130c7210 */ /* 0x004fe40007fde0ff */
[----:B------:R-:W-:Y:S01]  /*7230*/  ISETP.LT.AND P3, PT, R4, UR7, !P0 ;  /* 0x0000000704007c0c */ /* 0x000fe2000c761270 */
[----:B------:R-:W-:Y:S01]  /*7240*/  VIADD R4, R5, 0x24 ;  /* 0x0000002405047836 */ /* 0x000fe20000000000 */
[----:B------:R-:W-:Y:S01]  /*7250*/  LEA.HI.X.SX32 R13, R19, R0, 0x1, P6 ;  /* 0x00000000130d7211 */ /* 0x000fe200030f0eff */
[C---:B------:R-:W-:Y:S01]  /*7260*/  VIADD R19, R17.reuse, UR6 ;  /* 0x0000000611137c36 */ /* 0x040fe20008000000 */
[C---:B0-----:R-:W-:Y:S02]  /*7270*/  IADD3 R14, P6, R17.reuse, R2, RZ ;  /* 0x00000002110e7210 */ /* 0x041fe40007fde0ff */
[----:B------:R-:W-:Y:S02]  /*7280*/  PRMT R23, R8, 0x7771, RZ ;  /* 0x0000777108177816 */ /* 0x000fe400000000ff */
[----:B------:R-:W-:-:S02]  /*7290*/  LEA.HI.X.SX32 R15, R17, R0, 0x1, P6 ;  /* 0x00000000110f7211 */ /* 0x000fc400030f0eff */
[----:B------:R-:W-:Y:S01]  /*72a0*/  IADD3 R16, P6, R19, R2, RZ ;  /* 0x0000000213107210 */ /* 0x000fe20007fde0ff */
[----:B------:R0:W-:Y:S01]  /*72b0*/  @P5 STG.E.U8 desc[UR14][R6.64], R23 ;  /* 0x0000001706005986 */ /* 0x0001e2000c10110e */
[----:B------:R-:W-:Y:S01]  /*72c0*/  ISETP.LT.AND P2, PT, R4, UR7, !P0 ;  /* 0x0000000704007c0c */ /* 0x000fe2000c741270 */
[----:B------:R-:W-:Y:S01]  /*72d0*/  VIADD R4, R5, 0x25 ;  /* 0x0000002505047836 */ /* 0x000fe20000000000 */
[C---:B------:R-:W-:Y:S01]  /*72e0*/  LEA.HI.X.SX32 R17, R19.reuse, R0, 0x1, P6 ;  /* 0x0000000013117211 */ /* 0x040fe200030f0eff */
[----:B------:R-:W-:Y:S01]  /*72f0*/  VIADD R19, R19, UR6 ;  /* 0x0000000613137c36 */ /* 0x000fe20008000000 */
[----:B------:R1:W-:Y:S01]  /*7300*/  @P4 STG.E.U8 desc[UR14][R12.64], R25 ;  /* 0x000000190c004986 */ /* 0x0003e2000c10110e */
[----:B------:R-:W-:Y:S02]  /*7310*/  PRMT R27, R10, 0x7772, RZ ;  /* 0x000077720a1b7816 */ /* 0x000fe400000000ff */
[----:B------:R-:W-:Y:S01]  /*7320*/  ISETP.LT.AND P1, PT, R4, UR7, !P0 ;  /* 0x0000000704007c0c */ /* 0x000fe2000c721270 */
[----:B------:R-:W-:Y:S01]  /*7330*/  VIADD R4, R5, 0x26 ;  /* 0x0000002605047836 */ /* 0x000fe20000000000 */
[----:B------:R2:W-:Y:S01]  /*7340*/  @P3 STG.E.U8 desc[UR14][R14.64], R21 ;  /* 0x000000150e003986 */ /* 0x0005e2000c10110e */
[----:B0-----:R-:W-:-:S03]  /*7350*/  IADD3 R6, P6, R19, R2, RZ ;  /* 0x0000000213067210 */ /* 0x001fc60007fde0ff */
[----:B------:R-:W-:Y:S01]  /*7360*/  ISETP.LT.AND P5, PT, R4, UR7, !P0 ;  /* 0x0000000704007c0c */ /* 0x000fe2000c7a1270 */
[----:B------:R-:W-:Y:S01]  /*7370*/  VIADD R4, R5, 0x27 ;  /* 0x0000002705047836 */ /* 0x000fe20000000000 */
[C---:B------:R-:W-:Y:S01]  /*7380*/  LEA.HI.X.SX32 R7, R19.reuse, R0, 0x1, P6 ;  /* 0x0000000013077211 */ /* 0x040fe200030f0eff */
[----:B-1----:R-:W-:Y:S01]  /*7390*/  VIADD R13, R19, UR6 ;  /* 0x00000006130d7c36 */ /* 0x002fe20008000000 */
[----:B------:R-:W-:Y:S02]  /*73a0*/  PRMT R23, R10, 0x7770, RZ ;  /* 0x000077700a177816 */ /* 0x000fe400000000ff */
[----:B------:R-:W-:Y:S01]  /*73b0*/  ISETP.LT.AND P4, PT, R4, UR7, !P0 ;  /* 0x0000000704007c0c */ /* 0x000fe2000c781270 */
[----:B------:R-:W-:Y:S01]  /*73c0*/  VIADD R4, R5, 0x28 ;  /* 0x0000002805047836 */ /* 0x000fe20000000000 */
[C---:B------:R-:W-:Y:S01]  /*73d0*/  IADD3 R12, P6, R13.reuse, R2, RZ ;  /* 0x000000020d0c7210 */ /* 0x040fe20007fde0ff */
[----:B--2---:R-:W-:Y:S01]  /*73e0*/  VIADD R15, R13, UR6 ;  /* 0x000000060d0f7c36 */ /* 0x004fe20008000000 */
[----:B------:R0:W-:Y:S01]  /*73f0*/  @P2 STG.E.U8 desc[UR14][R16.64], R23 ;  /* 0x0000001710002986 */ /* 0x0001e2000c10110e */
[----:B------:R-:W-:-:S02]  /*7400*/  PRMT R21, R10, 0x7771, RZ ;  /* 0x000077710a157816 */ /* 0x000fc400000000ff */
[----:B------:R-:W-:Y:S01]  /*7410*/  LEA.HI.X.SX32 R13, R13, R0, 0x1, P6 ;  /* 0x000000000d0d7211 */ /* 0x000fe200030f0eff */
[C---:B------:R-:W-:Y:S01]  /*7420*/  VIADD R19, R15.reuse, UR6 ;  /* 0x000000060f137c36 */ /* 0x040fe20008000000 */
[----:B------:R-:W-:Y:S01]  /*7430*/  IADD3 R14, P6, R15, R2, RZ ;  /* 0x000000020f0e7210 */ /* 0x000fe20007fde0ff */
[----:B------:R1:W-:Y:S01]  /*7440*/  @P1 STG.E.U8 desc[UR14][R6.64], R21 ;  /* 0x0000001506001986 */ /* 0x0003e2000c10110e */
[----:B------:R-:W-:Y:S02]  /*7450*/  PRMT R25, R11, 0x7770, RZ ;  /* 0x000077700b197816 */ /* 0x000fe400000000ff */
[----:B------:R-:W-:Y:S02]  /*7460*/  LEA.HI.X.SX32 R15, R15, R0, 0x1, P6 ;  /* 0x000000000f0f7211 */ /* 0x000fe400030f0eff */
[----:B------:R-:W-:Y:S01]  /*7470*/  ISETP.LT.AND P3, PT, R4, UR7, !P0 ;  /* 0x0000000704007c0c */ /* 0x000fe2000c761270 */
[----:B------:R2:W-:Y:S01]  /*7480*/  @P5 STG.E.U8 desc[UR14][R12.64], R25 ;  /* 0x000000190c005986 */ /* 0x0005e2000c10110e */
[----:B0-----:R-:W-:Y:S01]  /*7490*/  IADD3 R16, P6, R19, R2, RZ ;  /* 0x0000000213107210 */ /* 0x001fe20007fde0ff */
[----:B------:R-:W-:Y:S01]  /*74a0*/  VIADD R4, R5, 0x29 ;  /* 0x0000002905047836 */ /* 0x000fe20000000000 */
[----:B------:R-:W-:-:S02]  /*74b0*/  PRMT R23, R11, 0x7771, RZ ;  /* 0x000077710b177816 */ /* 0x000fc400000000ff */
[C---:B------:R-:W-:Y:S01]  /*74c0*/  LEA.HI.X.SX32 R17, R19.reuse, R0, 0x1, P6 ;  /* 0x0000000013117211 */ /* 0x040fe200030f0eff */
[----:B------:R-:W-:Y:S01]  /*74d0*/  VIADD R19, R19, UR6 ;  /* 0x0000000613137c36 */ /* 0x000fe20008000000 */
[----:B-1----:R-:W-:Y:S01]  /*74e0*/  PRMT R21, R8, 0x7772, RZ ;  /* 0x0000777208157816 */ /* 0x002fe200000000ff */
[----:B------:R0:W-:Y:S01]  /*74f0*/  @P4 STG.E.U8 desc[UR14][R14.64], R23 ;  /* 0x000000170e004986 */ /* 0x0001e2000c10110e */
[----:B------:R-:W-:Y:S01]  /*7500*/  ISETP.LT.AND P2, PT, R4, UR7, !P0 ;  /* 0x0000000704007c0c */ /* 0x000fe2000c741270 */
[----:B------:R-:W-:Y:S01]  /*7510*/  VIADD R4, R5, 0x2a ;  /* 0x0000002a05047836 */ /* 0x000fe20000000000 */
[C---:B------:R-:W-:Y:S01]  /*7520*/  IADD3 R6, P6, R19.reuse, R2, RZ ;  /* 0x0000000213067210 */ /* 0x040fe20007fde0ff */
[----:B--2---:R-:W-:Y:S01]  /*7530*/  VIADD R13, R19, UR6 ;  /* 0x00000006130d7c36 */ /* 0x004fe20008000000 */
[----:B------:R1:W-:Y:S01]  /*7540*/  @P3 STG.E.U8 desc[UR14][R16.64], R21 ;  /* 0x0000001510003986 */ /* 0x0003e2000c10110e */
[----:B------:R-:W-:Y:S02]  /*7550*/  PRMT R25, R9, 0x7772, RZ ;  /* 0x0000777209197816 */ /* 0x000fe400000000ff */
[----:B------:R-:W-:-:S02]  /*7560*/  LEA.HI.X.SX32 R7, R19, R0, 0x1, P6 ;  /* 0x0000000013077211 */ /* 0x000fc400030f0eff */
[C---:B------:R-:W-:Y:S01]  /*7570*/  IADD3 R18, P6, R13.reuse, R2, RZ ;  /* 0x000000020d127210 */ /* 0x040fe20007fde0ff */
[----:B0-----:R-:W-:Y:S01]  /*7580*/  VIADD R15, R13, UR6 ;  /* 0x000000060d0f7c36 */ /* 0x001fe20008000000 */
[----:B------:R-:W-:Y:S01]  /*7590*/  ISETP.LT.AND P1, PT, R4, UR7, !P0 ;  /* 0x0000000704007c0c */ /* 0x000fe2000c721270 */
[----:B------:R-:W-:Y:S01]  /*75a0*/  VIADD R4, R5, 0x2b ;  /* 0x0000002b05047836 */ /* 0x000fe20000000000 */
[----:B------:R-:W-:Y:S02]  /*75b0*/  LEA.HI.X.SX32 R19, R13, R0, 0x1, P6 ;  /* 0x000000000d137211 */ /* 0x000fe400030f0eff */
[C---:B-1----:R-:W-:Y:S01]  /*75c0*/  IADD3 R16, P6, R15.reuse, R2, RZ ;  /* 0x000000020f107210 */ /* 0x042fe20007fde0ff */
[C---:B------:R-:W-:Y:S01]  /*75d0*/  VIADD R21, R15.reuse, UR6 ;  /* 0x000000060f157c36 */ /* 0x040fe20008000000 */
[----:B------:R-:W-:Y:S02]  /*75e0*/  PRMT R23, R8, 0x7773, RZ ;  /* 0x0000777308177816 */ /* 0x000fe400000000ff */
[----:B------:R-:W-:-:S02]  /*75f0*/  LEA.HI.X.SX32 R17, R15, R0, 0x1, P6 ;  /* 0x000000000f117211 */ /* 0x000fc400030f0eff */
[----:B------:R0:W1:Y:S01]  /*7600*/  LDS.128 R12, [R3] ;  /* 0x00000000030c7984 */ /* 0x0000620000000c00 */
[----:B------:R-:W-:Y:S01]  /*7610*/  ISETP.LT.AND P5, PT, R4, UR7, !P0 ;  /* 0x0000000704007c0c */ /* 0x000fe2000c7a1270 */
[----:B------:R-:W-:Y:S01]  /*7620*/  VIADD R4, R5, 0x2c ;  /* 0x0000002c05047836 */ /* 0x000fe20000000000 */
[----:B------:R-:W-:Y:S01]  /*7630*/  IADD3 R8, P6, R21, R2, RZ ;  /* 0x0000000215087210 */ /* 0x000fe20007fde0ff */
[----:B------:R2:W-:Y:S03]  /*7640*/  @P2 STG.E.U8 desc[UR14][R6.64], R23 ;  /* 0x0000001706002986 */ /* 0x0005e6000c10110e */
[----:B------:R-:W-:Y:S01]  /*7650*/  ISETP.LT.AND P4, PT, R4, UR7, !P0 ;  /* 0x0000000704007c0c */ /* 0x000fe2000c781270 */
[----:B------:R-:W-:Y:S01]  /*7660*/  VIADD R4, R5, 0x2d ;  /* 0x0000002d05047836 */ /* 0x000fe20000000000 */
[----:B------:R-:W-:Y:S01]  /*7670*/  LEA.HI.X.SX32 R9, R21, R0, 0x1, P6 ;  /* 0x0000000015097211 */ /* 0x000fe200030f0eff */
[----:B------:R3:W-:Y:S01]  /*7680*/  @P1 STG.E.U8 desc[UR14][R18.64], R25 ;  /* 0x0000001912001986 */ /* 0x0007e2000c10110e */
[----:B0-----:R-:W-:-:S02]  /*7690*/  VIADD R3, R5, 0x32 ;  /* 0x0000003205037836 */ /* 0x001fc40000000000 */
[----:B------:R-:W-:Y:S01]  /*76a0*/  ISETP.LT.AND P3, PT, R4, UR7, !P0 ;  /* 0x0000000704007c0c */ /* 0x000fe2000c761270 */
[----:B------:R-:W-:Y:S01]  /*76b0*/  VIADD R4, R5, 0x2e ;  /* 0x0000002e05047836 */ /* 0x000fe20000000000 */
[----:B------:R0:W-:Y:S01]  /*76c0*/  @P5 STG.E.U8 desc[UR14][R16.64], R29 ;  /* 0x0000001d10005986 */ /* 0x0001e2000c10110e */
[----:B--2---:R-:W-:Y:S01]  /*76d0*/  VIADD R23, R21, UR6 ;  /* 0x0000000615177c36 */ /* 0x004fe20008000000 */
[----:B------:R-:W-:Y:S02]  /*76e0*/  PRMT R21, R11, 0x7773, RZ ;  /* 0x000077730b157816 */ /* 0x000fe400000000ff */
[----:B------:R-:W-:Y:S01]  /*76f0*/  ISETP.LT.AND P2, PT, R4, UR7, !P0 ;  /* 0x0000000704007c0c */ /* 0x000fe2000c741270 */
[----:B------:R-:W-:Y:S01]  /*7700*/  VIADD R4, R5, 0x2f ;  /* 0x0000002f05047836 */ /* 0x000fe20000000000 */
[----:B------:R-:W-:Y:S01]  /*7710*/  IADD3 R6, P6, R23, R2, RZ ;  /* 0x0000000217067210 */ /* 0x000fe20007fde0ff */
[----:B------:R2:W-:Y:S01]  /*7720*/  @P4 STG.E.U8 desc[UR14][R8.64], R27 ;  /* 0x0000001b08004986 */ /* 0x0005e2000c10110e */
[----:B---3--:R-:W-:-:S02]  /*7730*/  PRMT R25, R10, 0x7773, RZ ;  /* 0x000077730a197816 */ /* 0x008fc400000000ff */
[C---:B------:R-:W-:Y:S01]  /*7740*/  LEA.HI.X.SX32 R7, R23.reuse, R0, 0x1, P6 ;  /* 0x0000000017077211 */ /* 0x040fe200030f0eff */
[----:B------:R-:W-:Y:S01]  /*7750*/  VIADD R23, R23, UR6 ;  /* 0x0000000617177c36 */ /* 0x000fe20008000000 */
[----:B------:R-:W-:Y:S01]  /*7760*/  ISETP.LT.AND P1, PT, R4, UR7, !P0 ;  /* 0x0000000704007c0c */ /* 0x000fe2000c721270 */
[----:B------:R-:W-:Y:S02]  /*7770*/  VIADD R4, R5, 0x30 ;  /* 0x0000003005047836 */ /* 0x000fe40000000000 */
[C---:B------:R-:W-:Y:S01]  /*7780*/  VIADD R19, R23.reuse, UR6 ;  /* 0x0000000617137c36 */ /* 0x040fe20008000000 */
[----:B0-----:R-:W-:Y:S01]  /*7790*/  IADD3 R16, P6, R23, R2, RZ ;  /* 0x0000000217107210 */ /* 0x001fe20007fde0ff */
[----:B------:R0:W-:Y:S01]  /*77a0*/  @P3 STG.E.U8 desc[UR14][R6.64], R25 ;  /* 0x0000001906003986 */ /* 0x0001e2000c10110e */
[----:B------:R-:W-:Y:S01]  /*77b0*/  ISETP.LT.AND P3, PT, R3, UR7, !P0 ;  /* 0x0000000703007c0c */ /* 0x000fe2000c761270 */
[----:B------:R-:W-:Y:S01]  /*77c0*/  VIADD R3, R5, 0x33 ;  /* 0x0000003305037836 */ /* 0x000fe20000000000 */
[----:B------:R-:W-:-:S02]  /*77d0*/  LEA.HI.X.SX32 R17, R23, R0, 0x1, P6 ;  /* 0x0000000017117211 */ /* 0x000fc400030f0eff */
[----:B------:R-:W-:Y:S01]  /*77e0*/  PRMT R23, R11, 0x7772, RZ ;  /* 0x000077720b177816 */ /* 0x000fe200000000ff */
[C---:B------:R-:W-:Y:S01]  /*77f0*/  VIADD R11, R19.reuse, UR6 ;  /* 0x00000006130b7c36 */ /* 0x040fe20008000000 */
[----:B--2---:R-:W-:Y:S02]  /*7800*/  IADD3 R8, P6, R19, R2, RZ ;  /* 0x0000000213087210 */ /* 0x004fe40007fde0ff */
[----:B------:R-:W-:Y:S01]  /*7810*/  ISETP.LT.AND P5, PT, R4, UR7, !P0 ;  /* 0x0000000704007c0c */ /* 0x000fe2000c7a1270 */
[----:B------:R-:W-:Y:S01]  /*7820*/  VIADD R4, R5, 0x31 ;  /* 0x0000003105047836 */ /* 0x000fe20000000000 */
[----:B------:R-:W-:Y:S01]  /*7830*/  LEA.HI.X.SX32 R9, R19, R0, 0x1, P6 ;  /* 0x0000000013097211 */ /* 0x000fe200030f0eff */
[C---:B------:R-:W-:Y:S01]  /*7840*/  VIADD R19, R11.reuse, UR6 ;  /* 0x000000060b137c36 */ /* 0x040fe20008000000 */
[----:B0-----:R-:W-:Y:S01]  /*7850*/  IADD3 R6, P6, R11, R2, RZ ;  /* 0x000000020b067210 */ /* 0x001fe20007fde0ff */
[----:B------:R0:W-:Y:S01]  /*7860*/  @P2 STG.E.U8 desc[UR14][R16.64], R23 ;  /* 0x0000001710002986 */ /* 0x0001e2000c10110e */
[----:B------:R-:W-:Y:S01]  /*7870*/  ISETP.LT.AND P2, PT, R3, UR7, !P0 ;  /* 0x0000000703007c0c */ /* 0x000fe2000c741270 */
[----:B------:R-:W-:Y:S01]  /*7880*/  VIADD R3, R5, 0x34 ;  /* 0x0000003405037836 */ /* 0x000fe20000000000 */
[----:B------:R-:W-:Y:S01]  /*7890*/  LEA.HI.X.SX32 R7, R11, R0, 0x1, P6 ;  /* 0x000000000b077211 */ /* 0x000fe200030f0eff */
[----:B------:R2:W-:Y:S01]  /*78a0*/  @P1 STG.E.U8 desc[UR14][R8.64], R21 ;  /* 0x0000001508001986 */ /* 0x0005e2000c10110e */
[----:B------:R-:W-:-:S02]  /*78b0*/  IADD3 R10, P6, R19, R2, RZ ;  /* 0x00000002130a7210 */ /* 0x000fc40007fde0ff */
[----:B------:R-:W-:Y:S02]  /*78c0*/  ISETP.LT.AND P4, PT, R4, UR7, !P0 ;  /* 0x0000000704007c0c */ /* 0x000fe4000c781270 */
[C---:B-1----:R-:W-:Y:S02]  /*78d0*/  PRMT R25, R12.reuse, 0x7770, RZ ;  /* 0x000077700c197816 */ /* 0x042fe400000000ff */
        /* <DEDUP_REMOVED lines=8> */
[C---:B--2---:R-:W-:Y:S01]  /*7960*/  IADD3 R8, P6, R19.reuse, R2, RZ ;  /* 0x0000000213087210 */ /* 0x044fe20007fde0ff */
[----:B------:R-:W-:Y:S01]  /*7970*/  VIADD R17, R19, UR6 ;  /* 0x0000000613117c36 */ /* 0x000fe20008000000 */
[----:B------:R0:W-:Y:S01]  /*7980*/  @P4 STG.E.U8 desc[UR14][R10.64], R23 ;  /* 0x000000170a004986 */ /* 0x0001e2000c10110e */
[----:B------:R-:W-:-:S02]  /*7990*/  PRMT R27, R13, 0x7770, RZ ;  /* 0x000077700d1b7816 */ /* 0x000fc400000000ff */
[----:B------:R-:W-:Y:S01]  /*79a0*/  LEA.HI.X.SX32 R9, R19, R0, 0x1, P6 ;  /* 0x0000000013097211 */ /* 0x000fe200030f0eff */
[----:B------:R-:W-:Y:S01]  /*79b0*/  VIADD R19, R17, UR6 ;  /* 0x0000000611137c36 */ /* 0x000fe20008000000 */
[----:B------:R-:W-:Y:S01]  /*79c0*/  ISETP.LT.AND P4, PT, R3, UR7, !P0 ;  /* 0x0000000703007c0c */ /* 0x000fe2000c781270 */
[----:B------:R-:W-:Y:S01]  /*79d0*/  VIADD R3, R5, 0x37 ;  /* 0x0000003705037836 */ /* 0x000fe20000000000 */
[----:B-1----:R-:W-:Y:S01]  /*79e0*/  IADD3 R6, P6, R17, R2, RZ ;  /* 0x0000000211067210 */ /* 0x002fe20007fde0ff */
[----:B------:R-:W-:Y:S01]  /*79f0*/  @P3 STG.E.U8 desc[UR14][R8.64], R27 ;  /* 0x0000001b08003986 */ /* 0x000fe2000c10110e */
[----:B------:R-:W-:Y:S01]  /*7a00*/  VIADD R21, R19, UR6 ;  /* 0x0000000613157c36 */ /* 0x000fe20008000000 */
[----:B------:R-:W-:Y:S02]  /*7a10*/  PRMT R25, R13, 0x7771, RZ ;  /* 0x000077710d197816 */ /* 0x000fe400000000ff */
[----:B------:R-:W-:Y:S02]  /*7a20*/  LEA.HI.X.SX32 R7, R17, R0, 0x1, P6 ;  /* 0x0000000011077211 */ /* 0x000fe400030f0eff */
[----:B0-----:R-:W-:-:S02]  /*7a30*/  IADD3 R10, P6, R19, R2, RZ ;  /* 0x00000002130a7210 */ /* 0x001fc40007fde0ff */
[----:B------:R-:W-:Y:S01]  /*7a40*/  ISETP.LT.AND P3, PT, R3, UR7, !P0 ;  /* 0x0000000703007c0c */ /* 0x000fe2000c761270 */
[----:B------:R-:W-:Y:S01]  /*7a50*/  VIADD R3, R5, 0x38 ;  /* 0x0000003805037836 */ /* 0x000fe20000000000 */
[----:B------:R-:W-:Y:S01]  /*7a60*/  LEA.HI.X.SX32 R11, R19, R0, 0x1, P6 ;  /* 0x00000000130b7211 */ /* 0x000fe200030f0eff */
[----:B------:R0:W-:Y:S01]  /*7a70*/  @P2 STG.E.U8 desc[UR14][R6.64], R25 ;  /* 0x0000001906002986 */ /* 0x0001e2000c10110e */
[----:B------:R-:W-:Y:S02]  /*7a80*/  IADD3 R16, P6, R21, R2, RZ ;  /* 0x0000000215107210 */ /* 0x000fe40007fde0ff */
[C---:B------:R-:W-:Y:S02]  /*7a90*/  PRMT R23, R14.reuse, 0x7770, RZ ;  /* 0x000077700e177816 */ /* 0x040fe400000000ff */
[----:B------:R-:W-:Y:S01]  /*7aa0*/  ISETP.LT.AND P2, PT, R3, UR7, !P0 ;  /* 0x0000000703007c0c */ /* 0x000fe2000c741270 */
[----:B------:R-:W-:Y:S01]  /*7ab0*/  VIADD R3, R5, 0x39 ;  /* 0x0000003905037836 */ /* 0x000fe20000000000 */
[C---:B------:R-:W-:Y:S01]  /*7ac0*/  LEA.HI.X.SX32 R17, R21.reuse, R0, 0x1, P6 ;  /* 0x0000000015117211 */ /* 0x040fe200030f0eff */
[----:B------:R-:W-:Y:S01]  /*7ad0*/  VIADD R21, R21, UR6 ;  /* 0x0000000615157c36 */ /* 0x000fe20008000000 */
[----:B------:R1:W-:Y:S01]  /*7ae0*/  @P1 STG.E.U8 desc[UR14][R10.64], R23 ;  /* 0x000000170a001986 */ /* 0x0003e2000c10110e */
[----:B------:R-:W-:-:S02]  /*7af0*/  PRMT R19, R14, 0x7771, RZ ;  /* 0x000077710e137816 */ /* 0x000fc400000000ff */
[----:B------:R-:W-:Y:S01]  /*7b00*/  ISETP.LT.AND P1, PT, R3, UR7, !P0 ;  /* 0x0000000703007c0c */ /* 0x000fe2000c721270 */
[----:B------:R-:W-:Y:S01]  /*7b10*/  VIADD R3, R5, 0x3a ;  /* 0x0000003a05037836 */ /* 0x000fe20000000000 */
[C---:B0-----:R-:W-:Y:S01]  /*7b20*/  IADD3 R6, P6, R21.reuse, R2, RZ ;  /* 0x0000000215067210 */ /* 0x041fe20007fde0ff */
[----:B------:R-:W-:Y:S01]  /*7b30*/  VIADD R9, R21, UR6 ;  /* 0x0000000615097c36 */ /* 0x000fe20008000000 */
[----:B------:R0:W-:Y:S01]  /*7b40*/  @P5 STG.E.U8 desc[UR14][R16.64], R19 ;  /* 0x0000001310005986 */ /* 0x0001e2000c10110e */
[----:B------:R-:W-:Y:S02]  /*7b50*/  PRMT R25, R15, 0x7770, RZ ;  /* 0x000077700f197816 */ /* 0x000fe400000000ff */
[----:B------:R-:W-:Y:S01]  /*7b60*/  ISETP.LT.AND P5, PT, R3, UR7, !P0 ;  /* 0x0000000703007c0c */ /* 0x000fe2000c7a1270 */
[----:B------:R-:W-:Y:S01]  /*7b70*/  VIADD R3, R5, 0x3b ;  /* 0x0000003b05037836 */ /* 0x000fe20000000000 */
[----:B------:R-:W-:Y:S01]  /*7b80*/  LEA.HI.X.SX32 R7, R21, R0, 0x1, P6 ;  /* 0x0000000015077211 */ /* 0x000fe200030f0eff */
[C---:B-1----:R-:W-:Y:S01]  /*7b90*/  VIADD R11, R9.reuse, UR6 ;  /* 0x00000006090b7c36 */ /* 0x042fe20008000000 */
[----:B------:R-:W-:-:S02]  /*7ba0*/  IADD3 R8, P6, R9, R2, RZ ;  /* 0x0000000209087210 */ /* 0x000fc40007fde0ff */
[----:B------:R-:W-:Y:S01]  /*7bb0*/  PRMT R23, R15, 0x7771, RZ ;  /* 0x000077710f177816 */ /* 0x000fe200000000ff */
[----:B------:R1:W-:Y:S01]  /*7bc0*/  @P4 STG.E.U8 desc[UR14][R6.64], R25 ;  /* 0x0000001906004986 */ /* 0x0003e2000c10110e */
[----:B------:R-:W-:Y:S01]  /*7bd0*/  LEA.HI.X.SX32 R9, R9, R0, 0x1, P6 ;  /* 0x0000000009097211 */ /* 0x000fe200030f0eff */
[----:B0-----:R-:W-:Y:S01]  /*7be0*/  VIADD R17, R11, UR6 ;  /* 0x000000060b117c36 */ /* 0x001fe20008000000 */
[----:B------:R-:W-:Y:S01]  /*7bf0*/  ISETP.LT.AND P4, PT, R3, UR7, !P0 ;  /* 0x0000000703007c0c */ /* 0x000fe2000c781270 */
[----:B------:R-:W-:Y:S01]  /*7c00*/  VIADD R3, R5, 0x3c ;  /* 0x0000003c05037836 */ /* 0x000fe20000000000 */
[----:B------:R-:W-:Y:S01]  /*7c10*/  IADD3 R10, P6, R11, R2, RZ ;  /* 0x000000020b0a7210 */ /* 0x000fe20007fde0ff */
[----:B------:R0:W-:Y:S01]  /*7c20*/  @P3 STG.E.U8 desc[UR14][R8.64], R23 ;  /* 0x0000001708003986 */ /* 0x0001e2000c10110e */
[----:B------:R-:W-:Y:S01]  /*7c30*/  VIADD R19, R17, UR6 ;  /* 0x0000000611137c36 */ /* 0x000fe20008000000 */
[----:B------:R-:W-:Y:S02]  /*7c40*/  PRMT R21, R12, 0x7772, RZ ;  /* 0x000077720c157816 */ /* 0x000fe400000000ff */
[----:B------:R-:W-:-:S02]  /*7c50*/  LEA.HI.X.SX32 R11, R11, R0, 0x1, P6 ;  /* 0x000000000b0b7211 */ /* 0x000fc400030f0eff */
[----:B------:R-:W-:Y:S01]  /*7c60*/  ISETP.LT.AND P3, PT, R3, UR7, !P0 ;  /* 0x0000000703007c0c */ /* 0x000fe2000c761270 */
[----:B------:R-:W-:Y:S01]  /*7c70*/  VIADD R3, R5, 0x3d ;  /* 0x0000003d05037836 */ /* 0x000fe20000000000 */
[----:B------:R-:W-:Y:S01]  /*7c80*/  IADD3 R16, P6, R17, R2, RZ ;  /* 0x0000000211107210 */ /* 0x000fe20007fde0ff */
[----:B------:R2:W-:Y:S01]  /*7c90*/  @P2 STG.E.U8 desc[UR14][R10.64], R21 ;  /* 0x000000150a002986 */ /* 0x0005e2000c10110e */
[----:B-1----:R-:W-:Y:S01]  /*7ca0*/  PRMT R25, R12, 0x7773, RZ ;  /* 0x000077730c197816 */ /* 0x002fe200000000ff */
[----:B------:R-:W-:Y:S01]  /*7cb0*/  VIADD R12, R5, 0x3e ;  /* 0x0000003e050c7836 */ /* 0x000fe20000000000 */
[----:B------:R-:W-:Y:S01]  /*7cc0*/  LEA.HI.X.SX32 R17, R17, R0, 0x1, P6 ;  /* 0x0000000011117211 */ /* 0x000fe200030f0eff */
[----:B0-----:R-:W-:Y:S01]  /*7cd0*/  VIADD R9, R19, UR6 ;  /* 0x0000000613097c36 */ /* 0x001fe20008000000 */
[----:B------:R-:W-:Y:S02]  /*7ce0*/  ISETP.LT.AND P2, PT, R3, UR7, !P0 ;  /* 0x0000000703007c0c */ /* 0x000fe4000c741270 */
[-C--:B------:R-:W-:Y:S01]  /*7cf0*/  IADD3 R6, P6, R19, R2.reuse, RZ ;  /* 0x0000000213067210 */ /* 0x080fe20007fde0ff */
[C---:B------:R-:W-:Y:S01]  /*7d00*/  VIADD R3, R9.reuse, UR6 ;  /* 0x0000000609037c36 */ /* 0x040fe20008000000 */
[----:B------:R0:W-:Y:S01]  /*7d10*/  @P1 STG.E.U8 desc[UR14][R16.64], R25 ;  /* 0x0000001910001986 */ /* 0x0001e2000c10110e */
[----:B------:R-:W-:-:S02]  /*7d20*/  IADD3 R8, P1, R9, R2, RZ ;  /* 0x0000000209087210 */ /* 0x000fc40007f3e0ff */
[----:B------:R-:W-:Y:S01]  /*7d30*/  LEA.HI.X.SX32 R7, R19, R0, 0x1, P6 ;  /* 0x0000000013077211 */ /* 0x000fe200030f0eff */
[C---:B------:R-:W-:Y:S01]  /*7d40*/  VIADD R19, R3.reuse, UR6 ;  /* 0x0000000603137c36 */ /* 0x040fe20008000000 */
[----:B--2---:R-:W-:Y:S02]  /*7d50*/  IADD3 R10, P6, R3, R2, RZ ;  /* 0x00000002030a7210 */ /* 0x004fe40007fde0ff */
[-C--:B------:R-:W-:Y:S01]  /*7d60*/  LEA.HI.X.SX32 R9, R9, R0.reuse, 0x1, P1 ;  /* 0x0000000009097211 */ /* 0x080fe200008f0eff */
[----:B------:R-:W-:Y:S01]  /*7d70*/  VIADD R21, R19, UR6 ;  /* 0x0000000613157c36 */ /* 0x000fe20008000000 */
[----:B------:R-:W-:Y:S01]  /*7d80*/  LEA.HI.X.SX32 R11, R3, R0, 0x1, P6 ;  /* 0x00000000030b7211 */ /* 0x000fe200030f0eff */
[----:B------:R-:W-:Y:S01]  /*7d90*/  VIADD R3, R5, 0x3f ;  /* 0x0000003f05037836 */ /* 0x000fe20000000000 */
[-C--:B------:R-:W-:Y:S01]  /*7da0*/  IADD3 R4, P6, R19, R2.reuse, RZ ;  /* 0x0000000213047210 */ /* 0x080fe20007fde0ff */
[C---:B------:R-:W-:Y:S01]  /*7db0*/  VIADD R23, R21.reuse, UR6 ;  /* 0x0000000615177c36 */ /* 0x040fe20008000000 */
[----:B0-----:R-:W-:-:S02]  /*7dc0*/  IADD3 R16, P1, R21, R2, RZ ;  /* 0x0000000215107210 */ /* 0x001fc40007f3e0ff */
[-C--:B------:R-:W-:Y:S02]  /*7dd0*/  LEA.HI.X.SX32 R5, R19, R0.reuse, 0x1, P6 ;  /* 0x0000000013057211 */ /* 0x080fe400030f0eff */
[----:B------:R-:W-:Y:S02]  /*7de0*/  LEA.HI.X.SX32 R17, R21, R0, 0x1, P1 ;  /* 0x0000000015117211 */ /* 0x000fe400008f0eff */
[----:B------:R-:W-:Y:S02]  /*7df0*/  IADD3 R2, P6, R23, R2, RZ ;  /* 0x0000000217027210 */ /* 0x000fe40007fde0ff */
[----:B------:R-:W-:Y:S02]  /*7e00*/  ISETP.LT.AND P1, PT, R12, UR7, !P0 ;  /* 0x000000070c007c0c */ /* 0x000fe4000c721270 */
[----:B------:R-:W-:Y:S02]  /*7e10*/  ISETP.LT.AND P0, PT, R3, UR7, !P0 ;  /* 0x0000000703007c0c */ /* 0x000fe4000c701270 */
[----:B------:R-:W-:-:S02]  /*7e20*/  LEA.HI.X.SX32 R3, R23, R0, 0x1, P6 ;  /* 0x0000000017037211 */ /* 0x000fc400030f0eff */
[C---:B------:R-:W-:Y:S02]  /*7e30*/  PRMT R25, R13.reuse, 0x7772, RZ ;  /* 0x000077720d197816 */ /* 0x040fe400000000ff */
[----:B------:R-:W-:Y:S02]  /*7e40*/  PRMT R23, R13, 0x7773, RZ ;  /* 0x000077730d177816 */ /* 0x000fe400000000ff */
[C---:B------:R-:W-:Y:S01]  /*7e50*/  PRMT R21, R14.reuse, 0x7772, RZ ;  /* 0x000077720e157816 */ /* 0x040fe200000000ff */
[----:B------:R0:W-:Y:S01]  /*7e60*/  @P5 STG.E.U8 desc[UR14][R6.64], R25 ;  /* 0x0000001906005986 */ /* 0x0001e2000c10110e */
[----:B------:R-:W-:Y:S02]  /*7e70*/  PRMT R19, R14, 0x7773, RZ ;  /* 0x000077730e137816 */ /* 0x000fe400000000ff */
[C---:B------:R-:W-:Y:S01]  /*7e80*/  PRMT R13, R15.reuse, 0x7773, RZ ;  /* 0x000077730f0d7816 */ /* 0x040fe200000000ff */
[----:B------:R0:W-:Y:S01]  /*7e90*/  @P4 STG.E.U8 desc[UR14][R8.64], R23 ;  /* 0x0000001708004986 */ /* 0x0001e2000c10110e */
[----:B------:R-:W-:-:S03]  /*7ea0*/  PRMT R15, R15, 0x7772, RZ ;  /* 0x000077720f0f7816 */ /* 0x000fc600000000ff */
[----:B------:R0:W-:Y:S04]  /*7eb0*/  @P3 STG.E.U8 desc[UR14][R10.64], R21 ;  /* 0x000000150a003986 */ /* 0x0001e8000c10110e */
[----:B------:R0:W-:Y:S04]  /*7ec0*/  @P2 STG.E.U8 desc[UR14][R4.64], R19 ;  /* 0x0000001304002986 */ /* 0x0001e8000c10110e */
[----:B------:R0:W-:Y:S01]  /*7ed0*/  @P1 STG.E.U8 desc[UR14][R16.64], R15 ;  /* 0x0000000f10001986 */ /* 0x0001e2000c10110e */
[----:B------:R-:W-:Y:S05]  /*7ee0*/  @!P0 EXIT ;  /* 0x000000000000894d */ /* 0x000fea0003800000 */
[----:B------:R-:W-:Y:S01]  /*7ef0*/  STG.E.U8 desc[UR14][R2.64], R13 ;  /* 0x0000000d02007986 */ /* 0x000fe2000c10110e */
[----:B------:R-:W-:Y:S05]  /*7f00*/  EXIT ;  /* 0x000000000000794d */ /* 0x000fea0003800000 */
.L_x_3:
[----:B------:R-:W-:-:S00]  /*7f10*/  BRA `(.L_x_3) ;  /* 0xfffffffc00fc7947 */ /* 0x000fc0000383ffff */
[----:B------:R-:W-:-:S00]  /*7f20*/  NOP ;  /* 0x0000000000007918 */ /* 0x000fc00000000000 */
        /* <DEDUP_REMOVED lines=13> */
.L_x_4:


//--------------------- .nv.shared.matmul_kernel  --------------------------
	.section	.nv.shared.matmul_kernel,"aw",@nobits
	.sectionflags	@""
	.align	16
	.zero		1024


//--------------------- .nv.shared.reserved.0     --------------------------
	.section	.nv.shared.reserved.0,"aw",@nobits
	.weak		__nv_reservedSMEM_offset_0_alias
	.size		__nv_reservedSMEM_offset_0_alias, 0, 0
	.other		__nv_reservedSMEM_offset_0_alias,@"STO_CUDA_RESERVED_SHARED STV_DEFAULT"
__nv_reservedSMEM_offset_0_alias:
	.zero		0


//--------------------- .nv.constant0.matmul_kernel --------------------------
	.section	.nv.constant0.matmul_kernel,"a",@progbits
	.sectionflags	@""
	.align	4
.nv.constant0.matmul_kernel:
	.zero		608


//--------------------- SYMBOLS --------------------------

	.type		.nv.reservedSmem.offset0,@object
	.size		.nv.reservedSmem.offset0,0x4
